	.target	sm_90a

	.elftype	@"ET_EXEC"


//--------------------- .note.nv.tkinfo           --------------------------
	.section	.note.nv.tkinfo,"",@"SHT_NOTE"
	.sectionflags	@"SHF_NOTE_NV_TKINFO"
	.tkinfo
        /*0018*/ 	.word	0x00000002
        /*0030*/ 	.string	""
        /*0030*/ 	.string	"ptxas"
        /*0030*/ 	.string	"Cuda compilation tools, release 13.0, V13.0.88"
        /*0030*/ 	.string	"Build cuda_13.0.r13.0/compiler.36424714_0"
        /*0030*/ 	.string	"-arch sm_90a -m 64 "



//--------------------- .note.nv.cuinfo           --------------------------
	.section	.note.nv.cuinfo,"",@"SHT_NOTE"
	.sectionflags	@"SHF_NOTE_NV_CUINFO"
        /*0018*/ 	.short	0x0002
        /*001a*/ 	.short	0x005a
        /*001c*/ 	.short	0x0082
	.zero		2


//--------------------- .nv.info                  --------------------------
	.section	.nv.info,"",@"SHT_CUDA_INFO"
	.align	4


	//----- nvinfo : EIATTR_REGCOUNT
	.align		4
        /*0000*/ 	.byte	0x04, 0x2f
        /*0002*/ 	.short	(.L_15 - .L_14)
	.align		4
.L_14:
        /*0004*/ 	.word	index@(_ZN7cutlass13device_kernelINS_4gemm6kernel13GemmUniversalIN4cute5tupleIJiiiiEEENS1_10collective13CollectiveMmaINS1_34MainloopSm90TmaGmmaWarpSpecializedILi9ENS5_IJNS4_1CILi4EEESB_NSA_ILi1EEEEEENS1_32KernelTmaWarpSpecializedPingpongEEENS5_IJNSA_ILi64EEENSA_ILi128EEESH_EEEaNS5_IJlSC_lEEEaSJ_NS4_8TiledMMAINS4_8MMA_AtomIJNS4_4SM904GMMA27MMA_64x128x32_S32S8S8_SS_TNEEEENS4_6LayoutINS5_IJSC_SC_SC_EEENS5_IJNSA_ILi0EEESS_SS_EEEEENS5_IJNS4_10UnderscoreESV_SV_EEEEENS4_23SM90_TMA_LOAD_MULTICASTENS4_14ComposedLayoutINS4_7SwizzleILi3ELi4ELi3EEENS4_18smem_ptr_flag_bitsILi8EEENSQ_INS5_IJNSA_ILi8EEESH_EEENS5_IJSH_SC_EEEEEEEvNS4_8identityESY_S18_vS19_EENS_8epilogue10collective6detail29Sm90TmaWarpSpecializedAdapterINS1C_15DefaultEpilogueIaSJ_SJ_NS1B_6thread17LinearCombinationIaLi1EiiLNS1G_9ScaleType4KindE0ELNS_15FloatRoundStyleE2EaEENS1_15EpilogueDefaultEEEEEvvEEEEvNT_6ParamsE)
        /*0008*/ 	.word	0x000000a8


	//----- nvinfo : EIATTR_FRAME_SIZE
	.align		4
.L_15:
        /*000c*/ 	.byte	0x04, 0x11
        /*000e*/ 	.short	(.L_17 - .L_16)
	.align		4
.L_16:
        /*0010*/ 	.word	index@(_ZN7cutlass13device_kernelINS_4gemm6kernel13GemmUniversalIN4cute5tupleIJiiiiEEENS1_10collective13CollectiveMmaINS1_34MainloopSm90TmaGmmaWarpSpecializedILi9ENS5_IJNS4_1CILi4EEESB_NSA_ILi1EEEEEENS1_32KernelTmaWarpSpecializedPingpongEEENS5_IJNSA_ILi64EEENSA_ILi128EEESH_EEEaNS5_IJlSC_lEEEaSJ_NS4_8TiledMMAINS4_8MMA_AtomIJNS4_4SM904GMMA27MMA_64x128x32_S32S8S8_SS_TNEEEENS4_6LayoutINS5_IJSC_SC_SC_EEENS5_IJNSA_ILi0EEESS_SS_EEEEENS5_IJNS4_10UnderscoreESV_SV_EEEEENS4_23SM90_TMA_LOAD_MULTICASTENS4_14ComposedLayoutINS4_7SwizzleILi3ELi4ELi3EEENS4_18smem_ptr_flag_bitsILi8EEENSQ_INS5_IJNSA_ILi8EEESH_EEENS5_IJSH_SC_EEEEEEEvNS4_8identityESY_S18_vS19_EENS_8epilogue10collective6detail29Sm90TmaWarpSpecializedAdapterINS1C_15DefaultEpilogueIaSJ_SJ_NS1B_6thread17LinearCombinationIaLi1EiiLNS1G_9ScaleType4KindE0ELNS_15FloatRoundStyleE2EaEENS1_15EpilogueDefaultEEEEEvvEEEEvNT_6ParamsE)
        /*0014*/ 	.word	0x00000008


	//----- nvinfo : EIATTR_MIN_STACK_SIZE
	.align		4
.L_17:
        /*0018*/ 	.byte	0x04, 0x12
        /*001a*/ 	.short	(.L_19 - .L_18)
	.align		4
.L_18:
        /*001c*/ 	.word	index@(_ZN7cutlass13device_kernelINS_4gemm6kernel13GemmUniversalIN4cute5tupleIJiiiiEEENS1_10collective13CollectiveMmaINS1_34MainloopSm90TmaGmmaWarpSpecializedILi9ENS5_IJNS4_1CILi4EEESB_NSA_ILi1EEEEEENS1_32KernelTmaWarpSpecializedPingpongEEENS5_IJNSA_ILi64EEENSA_ILi128EEESH_EEEaNS5_IJlSC_lEEEaSJ_NS4_8TiledMMAINS4_8MMA_AtomIJNS4_4SM904GMMA27MMA_64x128x32_S32S8S8_SS_TNEEEENS4_6LayoutINS5_IJSC_SC_SC_EEENS5_IJNSA_ILi0EEESS_SS_EEEEENS5_IJNS4_10UnderscoreESV_SV_EEEEENS4_23SM90_TMA_LOAD_MULTICASTENS4_14ComposedLayoutINS4_7SwizzleILi3ELi4ELi3EEENS4_18smem_ptr_flag_bitsILi8EEENSQ_INS5_IJNSA_ILi8EEESH_EEENS5_IJSH_SC_EEEEEEEvNS4_8identityESY_S18_vS19_EENS_8epilogue10collective6detail29Sm90TmaWarpSpecializedAdapterINS1C_15DefaultEpilogueIaSJ_SJ_NS1B_6thread17LinearCombinationIaLi1EiiLNS1G_9ScaleType4KindE0ELNS_15FloatRoundStyleE2EaEENS1_15EpilogueDefaultEEEEEvvEEEEvNT_6ParamsE)
        /*0020*/ 	.word	0x00000008
.L_19:


//--------------------- .nv.compat                --------------------------
	.section	.nv.compat,"",@"SHT_CUDA_COMPAT_INFO"
	.align	4
        /*0000*/ 	.byte	0x02, 0x09, 0x01, 0x00, 0x02, 0x02, 0x04, 0x00, 0x02, 0x05, 0x05, 0x00, 0x03, 0x07, 0x01, 0x01
        /*0010*/ 	.byte	0x02, 0x03, 0x01, 0x00, 0x02, 0x06, 0x01, 0x00, 0x04, 0x0b, 0x08, 0x00, 0x00, 0x00, 0x00, 0x00
        /*0020*/ 	.byte	0x00, 0x00, 0x00, 0x00


//--------------------- .nv.info._ZN7cutlass13device_kernelINS_4gemm6kernel13GemmUniversalIN4cute5tupleIJiiiiEEENS1_10collective13CollectiveMmaINS1_34MainloopSm90TmaGmmaWarpSpecializedILi9ENS5_IJNS4_1CILi4EEESB_NSA_ILi1EEEEEENS1_32KernelTmaWarpSpecializedPingpongEEENS5_IJNSA_ILi64EEENSA_ILi128EEESH_EEEaNS5_IJlSC_lEEEaSJ_NS4_8TiledMMAINS4_8MMA_AtomIJNS4_4SM904GMMA27MMA_64x128x32_S32S8S8_SS_TNEEEENS4_6LayoutINS5_IJSC_SC_SC_EEENS5_IJNSA_ILi0EEESS_SS_EEEEENS5_IJNS4_10UnderscoreESV_SV_EEEEENS4_23SM90_TMA_LOAD_MULTICASTENS4_14ComposedLayoutINS4_7SwizzleILi3ELi4ELi3EEENS4_18smem_ptr_flag_bitsILi8EEENSQ_INS5_IJNSA_ILi8EEESH_EEENS5_IJSH_SC_EEEEEEEvNS4_8identityESY_S18_vS19_EENS_8epilogue10collective6detail29Sm90TmaWarpSpecializedAdapterINS1C_15DefaultEpilogueIaSJ_SJ_NS1B_6thread17LinearCombinationIaLi1EiiLNS1G_9ScaleType4KindE0ELNS_15FloatRoundStyleE2EaEENS1_15EpilogueDefaultEEEEEvvEEEEvNT_6ParamsE --------------------------
	.section	.nv.info._ZN7cutlass13device_kernelINS_4gemm6kernel13GemmUniversalIN4cute5tupleIJiiiiEEENS1_10collective13CollectiveMmaINS1_34MainloopSm90TmaGmmaWarpSpecializedILi9ENS5_IJNS4_1CILi4EEESB_NSA_ILi1EEEEEENS1_32KernelTmaWarpSpecializedPingpongEEENS5_IJNSA_ILi64EEENSA_ILi128EEESH_EEEaNS5_IJlSC_lEEEaSJ_NS4_8TiledMMAINS4_8MMA_AtomIJNS4_4SM904GMMA27MMA_64x128x32_S32S8S8_SS_TNEEEENS4_6LayoutINS5_IJSC_SC_SC_EEENS5_IJNSA_ILi0EEESS_SS_EEEEENS5_IJNS4_10UnderscoreESV_SV_EEEEENS4_23SM90_TMA_LOAD_MULTICASTENS4_14ComposedLayoutINS4_7SwizzleILi3ELi4ELi3EEENS4_18smem_ptr_flag_bitsILi8EEENSQ_INS5_IJNSA_ILi8EEESH_EEENS5_IJSH_SC_EEEEEEEvNS4_8identityESY_S18_vS19_EENS_8epilogue10collective6detail29Sm90TmaWarpSpecializedAdapterINS1C_15DefaultEpilogueIaSJ_SJ_NS1B_6thread17LinearCombinationIaLi1EiiLNS1G_9ScaleType4KindE0ELNS_15FloatRoundStyleE2EaEENS1_15EpilogueDefaultEEEEEvvEEEEvNT_6ParamsE,"",@"SHT_CUDA_INFO"
	.sectionflags	@""
	.align	4


	//----- nvinfo : EIATTR_CUDA_API_VERSION
	.align		4
        /*0000*/ 	.byte	0x04, 0x37
        /*0002*/ 	.short	(.L_21 - .L_20)
.L_20:
        /*0004*/ 	.word	0x00000082


	//----- nvinfo : EIATTR_KPARAM_INFO
	.align		4
.L_21:
        /*0008*/ 	.byte	0x04, 0x17
        /*000a*/ 	.short	(.L_23 - .L_22)
.L_22:
        /*000c*/ 	.word	0x00000000
        /*0010*/ 	.short	0x0000
        /*0012*/ 	.short	0x0070
        /*0014*/ 	.byte	0x00, 0xf0, 0x01, 0x10


	//----- nvinfo : EIATTR_SPARSE_MMA_MASK
	.align		4
.L_23:
        /*0018*/ 	.byte	0x03, 0x50
        /*001a*/ 	.short	0x0000


	//----- nvinfo : EIATTR_MAXREG_COUNT
	.align		4
        /*001c*/ 	.byte	0x03, 0x1b
        /*001e*/ 	.short	0x00a8


	//----- nvinfo : EIATTR_NUM_BARRIERS
	.align		4
        /*0020*/ 	.byte	0x02, 0x4c
        /*0022*/ 	.byte	0x01
	.zero		1


	//----- nvinfo : EIATTR_EXTERNS
	.align		4
        /*0024*/ 	.byte	0x04, 0x0f
        /*0026*/ 	.short	(.L_25 - .L_24)


	//   ....[0]....
	.align		4
.L_24:
        /*0028*/ 	.word	index@(__assertfail)


	//----- nvinfo : EIATTR_ANNOTATIONS
	.align		4
.L_25:
        /*002c*/ 	.byte	0x04, 0x55
        /*002e*/ 	.short	(.L_27 - .L_26)


	//   ....[0]....
.L_26:
        /*0030*/ 	.word	0x00000001
        /*0034*/ 	.byte	0xa0, 0x0e, 0x00, 0x00, 0x01, 0x00, 0x00, 0x00, 0x40, 0x15, 0x00, 0x00, 0x01, 0x00, 0x00, 0x00
        /*0044*/ 	.byte	0x00, 0x57, 0x00, 0x00, 0x01, 0x00, 0x00, 0x00, 0x70, 0x64, 0x00, 0x00


	//----- nvinfo : EIATTR_MERCURY_ISA_VERSION
	.align		4
.L_27:
        /*0050*/ 	.byte	0x03, 0x5f
        /*0052*/ 	.short	0x0101


	//----- nvinfo : EIATTR_INT_WARP_WIDE_INSTR_OFFSETS
	.align		4
        /*0054*/ 	.byte	0x04, 0x31
        /*0056*/ 	.short	(.L_29 - .L_28)


	//   ....[0]....
.L_28:
        /*0058*/ 	.word	0x000005b0


	//   ....[1]....
        /*005c*/ 	.word	0x00000680


	//   ....[2]....
        /*0060*/ 	.word	0x000006b0


	//   ....[3]....
        /*0064*/ 	.word	0x000006c0


	//   ....[4]....
        /*0068*/ 	.word	0x000006d0


	//   ....[5]....
        /*006c*/ 	.word	0x000006f0


	//   ....[6]....
        /*0070*/ 	.word	0x00000870


	//   ....[7]....
        /*0074*/ 	.word	0x000008d0


	//   ....[8]....
        /*0078*/ 	.word	0x000021d0


	//----- nvinfo : EIATTR_COOP_GROUP_MASK_REGIDS
	.align		4
.L_29:
        /*007c*/ 	.byte	0x04, 0x29
        /*007e*/ 	.short	(.L_31 - .L_30)


	//   ....[0]....
.L_30:
        /*0080*/ 	.word	0xffffffff


	//   ....[1]....
        /*0084*/ 	.word	0xffffffff


	//   ....[2]....
        /*0088*/ 	.word	0xffffffff


	//   ....[3]....
        /*008c*/ 	.word	0xffffffff


	//   ....[4]....
        /*0090*/ 	.word	0xffffffff


	//   ....[5]....
        /*0094*/ 	.word	0xffffffff


	//   ....[6]....
        /*0098*/ 	.word	0xffffffff


	//----- nvinfo : EIATTR_COOP_GROUP_INSTR_OFFSETS
	.align		4
.L_31:
        /*009c*/ 	.byte	0x04, 0x28
        /*009e*/ 	.short	(.L_33 - .L_32)


	//   ....[0]....
.L_32:
        /*00a0*/ 	.word	0x00000070


	//   ....[1]....
        /*00a4*/ 	.word	0x00000080


	//   ....[2]....
        /*00a8*/ 	.word	0x00000140


	//   ....[3]....
        /*00ac*/ 	.word	0x000003b0


	//   ....[4]....
        /*00b0*/ 	.word	0x000003f0


	//   ....[5]....
        /*00b4*/ 	.word	0x00000460


	//   ....[6]....
        /*00b8*/ 	.word	0x00000a50


	//----- nvinfo : EIATTR_REG_RECONFIG
	.align		4
.L_33:
        /*00bc*/ 	.byte	0x01, 0x54
	.zero		2


	//----- nvinfo : EIATTR_SYSCALL_OFFSETS
	.align		4
        /*00c0*/ 	.byte	0x04, 0x46
        /*00c2*/ 	.short	(.L_35 - .L_34)


	//   ....[0]....
.L_34:
        /*00c4*/ 	.word	0x00001970


	//----- nvinfo : EIATTR_MBARRIER_INSTR_OFFSETS
	.align		4
.L_35:
        /*00c8*/ 	.byte	0x04, 0x39
        /*00ca*/ 	.short	(.L_37 - .L_36)


	//   ....[0]....
.L_36:
        /*00cc*/ 	.word	0x00000260
        /*00d0*/ 	.word	0x000000ff
        /*00d4*/ 	.word	0x00000000
        /*00d8*/ 	.short	0x0100
        /*00da*/ 	.byte	0x08
	.zero		1


	//   ....[1]....
        /*00dc*/ 	.word	0x00000270
        /*00e0*/ 	.word	0x000000ff
        /*00e4*/ 	.word	0x00000048
        /*00e8*/ 	.short	0x0100
        /*00ea*/ 	.byte	0x08
	.zero		1


	//   ....[2]....
        /*00ec*/ 	.word	0x00000280
        /*00f0*/ 	.word	0x000000ff
        /*00f4*/ 	.word	0x00000008
        /*00f8*/ 	.short	0x0100
        /*00fa*/ 	.byte	0x08
	.zero		1


	//   ....[3]....
        /*00fc*/ 	.word	0x00000290
        /*0100*/ 	.word	0x000000ff
        /*0104*/ 	.word	0x00000050
        /*0108*/ 	.short	0x0100
        /*010a*/ 	.byte	0x08
	.zero		1


	//   ....[4]....
        /*010c*/ 	.word	0x000002a0
        /*0110*/ 	.word	0x000000ff
        /*0114*/ 	.word	0x00000010
        /*0118*/ 	.short	0x0100
        /*011a*/ 	.byte	0x08
	.zero		1


	//   ....[5]....
        /*011c*/ 	.word	0x000002b0
        /*0120*/ 	.word	0x000000ff
        /*0124*/ 	.word	0x00000058
        /*0128*/ 	.short	0x0100
        /*012a*/ 	.byte	0x08
	.zero		1


	//   ....[6]....
        /*012c*/ 	.word	0x000002c0
        /*0130*/ 	.word	0x000000ff
        /*0134*/ 	.word	0x00000018
        /*0138*/ 	.short	0x0100
        /*013a*/ 	.byte	0x08
	.zero		1


	//   ....[7]....
        /*013c*/ 	.word	0x000002d0
        /*0140*/ 	.word	0x000000ff
        /*0144*/ 	.word	0x00000060
        /*0148*/ 	.short	0x0100
        /*014a*/ 	.byte	0x08
	.zero		1


	//   ....[8]....
        /*014c*/ 	.word	0x000002e0
        /*0150*/ 	.word	0x000000ff
        /*0154*/ 	.word	0x00000020
        /*0158*/ 	.short	0x0100
        /*015a*/ 	.byte	0x08
	.zero		1


	//   ....[9]....
        /*015c*/ 	.word	0x000002f0
        /*0160*/ 	.word	0x000000ff
        /*0164*/ 	.word	0x00000068
        /*0168*/ 	.short	0x0100
        /*016a*/ 	.byte	0x08
	.zero		1


	//   ....[10]....
        /*016c*/ 	.word	0x00000300
        /*0170*/ 	.word	0x000000ff
        /*0174*/ 	.word	0x00000028
        /*0178*/ 	.short	0x0100
        /*017a*/ 	.byte	0x08
	.zero		1


	//   ....[11]....
        /*017c*/ 	.word	0x00000310
        /*0180*/ 	.word	0x000000ff
        /*0184*/ 	.word	0x00000070
        /*0188*/ 	.short	0x0100
        /*018a*/ 	.byte	0x08
	.zero		1


	//   ....[12]....
        /*018c*/ 	.word	0x00000320
        /*0190*/ 	.word	0x000000ff
        /*0194*/ 	.word	0x00000030
        /*0198*/ 	.short	0x0100
        /*019a*/ 	.byte	0x08
	.zero		1


	//   ....[13]....
        /*019c*/ 	.word	0x00000330
        /*01a0*/ 	.word	0x000000ff
        /*01a4*/ 	.word	0x00000078
        /*01a8*/ 	.short	0x0100
        /*01aa*/ 	.byte	0x08
	.zero		1


	//   ....[14]....
        /*01ac*/ 	.word	0x00000340
        /*01b0*/ 	.word	0x000000ff
        /*01b4*/ 	.word	0x00000038
        /*01b8*/ 	.short	0x0100
        /*01ba*/ 	.byte	0x08
	.zero		1


	//   ....[15]....
        /*01bc*/ 	.word	0x00000350
        /*01c0*/ 	.word	0x000000ff
        /*01c4*/ 	.word	0x00000080
        /*01c8*/ 	.short	0x0100
        /*01ca*/ 	.byte	0x08
	.zero		1


	//   ....[16]....
        /*01cc*/ 	.word	0x00000360
        /*01d0*/ 	.word	0x000000ff
        /*01d4*/ 	.word	0x00000040
        /*01d8*/ 	.short	0x0100
        /*01da*/ 	.byte	0x08
	.zero		1


	//   ....[17]....
        /*01dc*/ 	.word	0x00000370
        /*01e0*/ 	.word	0x000000ff
        /*01e4*/ 	.word	0x00000088
        /*01e8*/ 	.short	0x0100
        /*01ea*/ 	.byte	0x08
	.zero		1


	//   ....[18]....
        /*01ec*/ 	.word	0x000008a0
        /*01f0*/ 	.word	0x000000ff
        /*01f4*/ 	.word	0x000000c0
        /*01f8*/ 	.short	0x0100
        /*01fa*/ 	.byte	0x08
	.zero		1


	//   ....[19]....
        /*01fc*/ 	.word	0x00000940
        /*0200*/ 	.word	0x000000ff
        /*0204*/ 	.word	0x000000c8
        /*0208*/ 	.short	0x0100
        /*020a*/ 	.byte	0x08
	.zero		1


	//   ....[20]....
        /*020c*/ 	.word	0x000009d0
        /*0210*/ 	.word	0x000000ff
        /*0214*/ 	.word	0x000000a0
        /*0218*/ 	.short	0x0100
        /*021a*/ 	.byte	0x09
	.zero		1


	//   ....[21]....
        /*021c*/ 	.word	0x000009e0
        /*0220*/ 	.word	0x000000ff
        /*0224*/ 	.word	0x000000a8
        /*0228*/ 	.short	0x0100
        /*022a*/ 	.byte	0x09
	.zero		1


	//   ....[22]....
        /*022c*/ 	.word	0x000009f0
        /*0230*/ 	.word	0x000000ff
        /*0234*/ 	.word	0x000000b0
        /*0238*/ 	.short	0x0100
        /*023a*/ 	.byte	0x09
	.zero		1


	//   ....[23]....
        /*023c*/ 	.word	0x00000a00
        /*0240*/ 	.word	0x000000ff
        /*0244*/ 	.word	0x000000b8
        /*0248*/ 	.short	0x0100
        /*024a*/ 	.byte	0x09
	.zero		1


	//   ....[24]....
        /*024c*/ 	.word	0x00001830
        /*0250*/ 	.word	0x000000ff
        /*0254*/ 	.word	0xfffffff8
        /*0258*/ 	.short	0x010a
        /*025a*/ 	.byte	0x2b
	.zero		1


	//   ....[25]....
        /*025c*/ 	.word	0x00001a00
        /*0260*/ 	.word	0x00000003
        /*0264*/ 	.word	0x00000000
        /*0268*/ 	.short	0x010a
        /*026a*/ 	.byte	0x3f
	.zero		1


	//   ....[26]....
        /*026c*/ 	.word	0x00001a60
        /*0270*/ 	.word	0x00000003
        /*0274*/ 	.word	0x00000000
        /*0278*/ 	.short	0x010a
        /*027a*/ 	.byte	0x3f
	.zero		1


	//   ....[27]....
        /*027c*/ 	.word	0x00001dc0
        /*0280*/ 	.word	0x000000ff
        /*0284*/ 	.word	0x00000000
        /*0288*/ 	.short	0x010a
        /*028a*/ 	.byte	0x04
	.zero		1


	//   ....[28]....
        /*028c*/ 	.word	0x00001e00
        /*0290*/ 	.word	0x000000ff
        /*0294*/ 	.word	0x00000000
        /*0298*/ 	.short	0x010a
        /*029a*/ 	.byte	0x04
	.zero		1


	//   ....[29]....
        /*029c*/ 	.word	0x00002060
        /*02a0*/ 	.word	0x00000005
        /*02a4*/ 	.word	0x00000000
        /*02a8*/ 	.short	0x0101
        /*02aa*/ 	.byte	0x3f
	.zero		1


	//   ....[30]....
        /*02ac*/ 	.word	0x00002170
        /*02b0*/ 	.word	0x00000003
        /*02b4*/ 	.word	0x00000000
        /*02b8*/ 	.short	0x0101
        /*02ba*/ 	.byte	0x2e
	.zero		1


	//   ....[31]....
        /*02bc*/ 	.word	0x00002270
        /*02c0*/ 	.word	0x00000003
        /*02c4*/ 	.word	0x00000000
        /*02c8*/ 	.short	0x0101
        /*02ca*/ 	.byte	0x3f
	.zero		1


	//   ....[32]....
        /*02cc*/ 	.word	0x000022f0
        /*02d0*/ 	.word	0x000000ff
        /*02d4*/ 	.word	0x00000008
        /*02d8*/ 	.short	0x010a
        /*02da*/ 	.byte	0x2b
	.zero		1


	//   ....[33]....
        /*02dc*/ 	.word	0x00005740
        /*02e0*/ 	.word	0x00000000
        /*02e4*/ 	.word	0x00000000
        /*02e8*/ 	.short	0x0101
        /*02ea*/ 	.byte	0x2e
	.zero		1


	//   ....[34]....
        /*02ec*/ 	.word	0x000061c0
        /*02f0*/ 	.word	0x0000000b
        /*02f4*/ 	.word	0x00000048
        /*02f8*/ 	.short	0x010a
        /*02fa*/ 	.byte	0x3f
	.zero		1


	//   ....[35]....
        /*02fc*/ 	.word	0x000065a0
        /*0300*/ 	.word	0x00000006
        /*0304*/ 	.word	0x000000c8
        /*0308*/ 	.short	0x0101
        /*030a*/ 	.byte	0x3f
	.zero		1


	//   ....[36]....
        /*030c*/ 	.word	0x00006cc0
        /*0310*/ 	.word	0x00000007
        /*0314*/ 	.word	0x00000000
        /*0318*/ 	.short	0x010a
        /*031a*/ 	.byte	0x3f
	.zero		1


	//   ....[37]....
        /*031c*/ 	.word	0x00006d40
        /*0320*/ 	.word	0x00000006
        /*0324*/ 	.word	0x00000000
        /*0328*/ 	.short	0x010a
        /*032a*/ 	.byte	0x3f
	.zero		1


	//   ....[38]....
        /*032c*/ 	.word	0x00006dd0
        /*0330*/ 	.word	0x00000007
        /*0334*/ 	.word	0x00000000
        /*0338*/ 	.short	0x010a
        /*033a*/ 	.byte	0x3f
	.zero		1


	//   ....[39]....
        /*033c*/ 	.word	0x00006e60
        /*0340*/ 	.word	0x00000006
        /*0344*/ 	.word	0x00000000
        /*0348*/ 	.short	0x010a
        /*034a*/ 	.byte	0x3f
	.zero		1


	//   ....[40]....
        /*034c*/ 	.word	0x00006ef0
        /*0350*/ 	.word	0x00000007
        /*0354*/ 	.word	0x00000000
        /*0358*/ 	.short	0x010a
        /*035a*/ 	.byte	0x3f
	.zero		1


	//   ....[41]....
        /*035c*/ 	.word	0x00006f80
        /*0360*/ 	.word	0x00000006
        /*0364*/ 	.word	0x00000000
        /*0368*/ 	.short	0x010a
        /*036a*/ 	.byte	0x3f
	.zero		1


	//   ....[42]....
        /*036c*/ 	.word	0x00007010
        /*0370*/ 	.word	0x00000007
        /*0374*/ 	.word	0x00000000
        /*0378*/ 	.short	0x010a
        /*037a*/ 	.byte	0x3f
	.zero		1


	//   ....[43]....
        /*037c*/ 	.word	0x000070a0
        /*0380*/ 	.word	0x00000006
        /*0384*/ 	.word	0x00000000
        /*0388*/ 	.short	0x010a
        /*038a*/ 	.byte	0x3f
	.zero		1


	//   ....[44]....
        /*038c*/ 	.word	0x00007130
        /*0390*/ 	.word	0x00000005
        /*0394*/ 	.word	0x00000000
        /*0398*/ 	.short	0x010a
        /*039a*/ 	.byte	0x3f
	.zero		1


	//   ....[45]....
        /*039c*/ 	.word	0x000071a0
        /*03a0*/ 	.word	0x00000003
        /*03a4*/ 	.word	0xfffffff8
        /*03a8*/ 	.short	0x010a
        /*03aa*/ 	.byte	0x3f
	.zero		1


	//   ....[46]....
        /*03ac*/ 	.word	0x000071f0
        /*03b0*/ 	.word	0x00000003
        /*03b4*/ 	.word	0x00000000
        /*03b8*/ 	.short	0x010a
        /*03ba*/ 	.byte	0x3f
	.zero		1


	//   ....[47]....
        /*03bc*/ 	.word	0x00007250
        /*03c0*/ 	.word	0x00000005
        /*03c4*/ 	.word	0x00000000
        /*03c8*/ 	.short	0x010a
        /*03ca*/ 	.byte	0x3f
	.zero		1


	//   ....[48]....
        /*03cc*/ 	.word	0x000072b0
        /*03d0*/ 	.word	0x00000004
        /*03d4*/ 	.word	0x00000008
        /*03d8*/ 	.short	0x010a
        /*03da*/ 	.byte	0x3f
	.zero		1


	//   ....[49]....
        /*03dc*/ 	.word	0x00007380
        /*03e0*/ 	.word	0x0000000b
        /*03e4*/ 	.word	0x00000048
        /*03e8*/ 	.short	0x010a
        /*03ea*/ 	.byte	0x3f
	.zero		1


	//   ....[50]....
        /*03ec*/ 	.word	0x00007450
        /*03f0*/ 	.word	0x00000007
        /*03f4*/ 	.word	0x00000000
        /*03f8*/ 	.short	0x010a
        /*03fa*/ 	.byte	0x3f
	.zero		1


	//   ....[51]....
        /*03fc*/ 	.word	0x000074a0
        /*0400*/ 	.word	0x00000006
        /*0404*/ 	.word	0x00000000
        /*0408*/ 	.short	0x010a
        /*040a*/ 	.byte	0x3f
	.zero		1


	//   ....[52]....
        /*040c*/ 	.word	0x000074f0
        /*0410*/ 	.word	0x00000007
        /*0414*/ 	.word	0x00000000
        /*0418*/ 	.short	0x010a
        /*041a*/ 	.byte	0x3f
	.zero		1


	//   ....[53]....
        /*041c*/ 	.word	0x00007540
        /*0420*/ 	.word	0x00000006
        /*0424*/ 	.word	0x00000000
        /*0428*/ 	.short	0x010a
        /*042a*/ 	.byte	0x3f
	.zero		1


	//   ....[54]....
        /*042c*/ 	.word	0x00007590
        /*0430*/ 	.word	0x00000007
        /*0434*/ 	.word	0x00000000
        /*0438*/ 	.short	0x010a
        /*043a*/ 	.byte	0x3f
	.zero		1


	//   ....[55]....
        /*043c*/ 	.word	0x000075e0
        /*0440*/ 	.word	0x00000006
        /*0444*/ 	.word	0x00000000
        /*0448*/ 	.short	0x010a
        /*044a*/ 	.byte	0x3f
	.zero		1


	//   ....[56]....
        /*044c*/ 	.word	0x00007630
        /*0450*/ 	.word	0x00000007
        /*0454*/ 	.word	0x00000000
        /*0458*/ 	.short	0x010a
        /*045a*/ 	.byte	0x3f
	.zero		1


	//   ....[57]....
        /*045c*/ 	.word	0x00007680
        /*0460*/ 	.word	0x00000006
        /*0464*/ 	.word	0x00000000
        /*0468*/ 	.short	0x010a
        /*046a*/ 	.byte	0x3f
	.zero		1


	//----- nvinfo : EIATTR_NUM_MBARRIERS
	.align		4
.L_37:
        /*046c*/ 	.byte	0x03, 0x38
        /*046e*/ 	.short	0x0018


	//----- nvinfo : EIATTR_EXIT_INSTR_OFFSETS
	.align		4
        /*0470*/ 	.byte	0x04, 0x1c
        /*0472*/ 	.short	(.L_39 - .L_38)


	//   ....[0]....
.L_38:
        /*0474*/ 	.word	0x000014d0


	//   ....[1]....
        /*0478*/ 	.word	0x00001530


	//   ....[2]....
        /*047c*/ 	.word	0x00005d60


	//   ....[3]....
        /*0480*/ 	.word	0x00005d90


	//   ....[4]....
        /*0484*/ 	.word	0x00007180


	//----- nvinfo : EIATTR_MAX_THREADS
	.align		4
.L_39:
        /*0488*/ 	.byte	0x04, 0x05
        /*048a*/ 	.short	(.L_41 - .L_40)
.L_40:
        /*048c*/ 	.word	0x00000180
        /*0490*/ 	.word	0x00000001
        /*0494*/ 	.word	0x00000001


	//----- nvinfo : EIATTR_CRS_STACK_SIZE
	.align		4
.L_41:
        /*0498*/ 	.byte	0x04, 0x1e
        /*049a*/ 	.short	(.L_43 - .L_42)
.L_42:
        /*049c*/ 	.word	0x00000000


	//----- nvinfo : EIATTR_CBANK_PARAM_SIZE
	.align		4
.L_43:
        /*04a0*/ 	.byte	0x03, 0x19
        /*04a2*/ 	.short	0x0470


	//----- nvinfo : EIATTR_PARAM_CBANK
	.align		4
        /*04a4*/ 	.byte	0x04, 0x0a
        /*04a6*/ 	.short	(.L_45 - .L_44)
	.align		4
.L_44:
        /*04a8*/ 	.word	index@(.nv.constant0._ZN7cutlass13device_kernelINS_4gemm6kernel13GemmUniversalIN4cute5tupleIJiiiiEEENS1_10collective13CollectiveMmaINS1_34MainloopSm90TmaGmmaWarpSpecializedILi9ENS5_IJNS4_1CILi4EEESB_NSA_ILi1EEEEEENS1_32KernelTmaWarpSpecializedPingpongEEENS5_IJNSA_ILi64EEENSA_ILi128EEESH_EEEaNS5_IJlSC_lEEEaSJ_NS4_8TiledMMAINS4_8MMA_AtomIJNS4_4SM904GMMA27MMA_64x128x32_S32S8S8_SS_TNEEEENS4_6LayoutINS5_IJSC_SC_SC_EEENS5_IJNSA_ILi0EEESS_SS_EEEEENS5_IJNS4_10UnderscoreESV_SV_EEEEENS4_23SM90_TMA_LOAD_MULTICASTENS4_14ComposedLayoutINS4_7SwizzleILi3ELi4ELi3EEENS4_18smem_ptr_flag_bitsILi8EEENSQ_INS5_IJNSA_ILi8EEESH_EEENS5_IJSH_SC_EEEEEEEvNS4_8identityESY_S18_vS19_EENS_8epilogue10collective6detail29Sm90TmaWarpSpecializedAdapterINS1C_15DefaultEpilogueIaSJ_SJ_NS1B_6thread17LinearCombinationIaLi1EiiLNS1G_9ScaleType4KindE0ELNS_15FloatRoundStyleE2EaEENS1_15EpilogueDefaultEEEEEvvEEEEvNT_6ParamsE)
        /*04ac*/ 	.short	0x0210
        /*04ae*/ 	.short	0x0470


	//----- nvinfo : EIATTR_SW_WAR
	.align		4
.L_45:
        /*04b0*/ 	.byte	0x04, 0x36
        /*04b2*/ 	.short	(.L_47 - .L_46)
.L_46:
        /*04b4*/ 	.word	0x00000008
.L_47:


//--------------------- .nv.callgraph             --------------------------
	.section	.nv.callgraph,"",@"SHT_CUDA_CALLGRAPH"
	.align	4
	.sectionentsize	8
	.align		4
        /*0000*/ 	.word	0x00000000
	.align		4
        /*0004*/ 	.word	0xffffffff
	.align		4
        /*0008*/ 	.word	index@(_ZN7cutlass13device_kernelINS_4gemm6kernel13GemmUniversalIN4cute5tupleIJiiiiEEENS1_10collective13CollectiveMmaINS1_34MainloopSm90TmaGmmaWarpSpecializedILi9ENS5_IJNS4_1CILi4EEESB_NSA_ILi1EEEEEENS1_32KernelTmaWarpSpecializedPingpongEEENS5_IJNSA_ILi64EEENSA_ILi128EEESH_EEEaNS5_IJlSC_lEEEaSJ_NS4_8TiledMMAINS4_8MMA_AtomIJNS4_4SM904GMMA27MMA_64x128x32_S32S8S8_SS_TNEEEENS4_6LayoutINS5_IJSC_SC_SC_EEENS5_IJNSA_ILi0EEESS_SS_EEEEENS5_IJNS4_10UnderscoreESV_SV_EEEEENS4_23SM90_TMA_LOAD_MULTICASTENS4_14ComposedLayoutINS4_7SwizzleILi3ELi4ELi3EEENS4_18smem_ptr_flag_bitsILi8EEENSQ_INS5_IJNSA_ILi8EEESH_EEENS5_IJSH_SC_EEEEEEEvNS4_8identityESY_S18_vS19_EENS_8epilogue10collective6detail29Sm90TmaWarpSpecializedAdapterINS1C_15DefaultEpilogueIaSJ_SJ_NS1B_6thread17LinearCombinationIaLi1EiiLNS1G_9ScaleType4KindE0ELNS_15FloatRoundStyleE2EaEENS1_15EpilogueDefaultEEEEEvvEEEEvNT_6ParamsE)
	.align		4
        /*000c*/ 	.word	index@(__assertfail)
	.align		4
        /*0010*/ 	.word	0x00000000
	.align		4
        /*0014*/ 	.word	0xfffffffe
	.align		4
        /*0018*/ 	.word	0x00000000
	.align		4
        /*001c*/ 	.word	0xfffffffd
	.align		4
        /*0020*/ 	.word	0x00000000
	.align		4
        /*0024*/ 	.word	0xfffffffc


//--------------------- .nv.constant4             --------------------------
	.section	.nv.constant4,"a",@progbits
	.align	8
	.align		8
.nv.constant4:
        /*0000*/ 	.dword	__assertfail
	.align		8
        /*0008*/ 	.dword	__unnamed_1
	.align		8
        /*0010*/ 	.dword	_ZN40_INTERNAL_35617cef_4_k_cu_f42aba44_265594cuda3std3__45__cpo5beginE
	.align		8
        /*0018*/ 	.dword	_ZN40_INTERNAL_35617cef_4_k_cu_f42aba44_265594cuda3std3__45__cpo3endE
	.align		8
        /*0020*/ 	.dword	_ZN40_INTERNAL_35617cef_4_k_cu_f42aba44_265594cuda3std3__45__cpo6cbeginE
	.align		8
        /*0028*/ 	.dword	_ZN40_INTERNAL_35617cef_4_k_cu_f42aba44_265594cuda3std3__45__cpo4cendE
	.align		8
        /*0030*/ 	.dword	_ZN40_INTERNAL_35617cef_4_k_cu_f42aba44_265594cuda3std3__442_GLOBAL__N__35617cef_4_k_cu_f42aba44_265596ignoreE
	.align		8
        /*0038*/ 	.dword	_ZN40_INTERNAL_35617cef_4_k_cu_f42aba44_265594cuda3std3__419piecewise_constructE
	.align		8
        /*0040*/ 	.dword	_ZN40_INTERNAL_35617cef_4_k_cu_f42aba44_265594cuda3std3__48in_placeE
	.align		8
        /*0048*/ 	.dword	_ZN40_INTERNAL_35617cef_4_k_cu_f42aba44_265594cuda3std6ranges3__45__cpo4swapE
	.align		8
        /*0050*/ 	.dword	_ZN40_INTERNAL_35617cef_4_k_cu_f42aba44_265594cuda3std6ranges3__45__cpo9iter_moveE
	.align		8
        /*0058*/ 	.dword	_ZN40_INTERNAL_35617cef_4_k_cu_f42aba44_265594cute7productE
	.align		8
        /*0060*/ 	.dword	_ZN40_INTERNAL_35617cef_4_k_cu_f42aba44_265594cute1_E
	.align		8
        /*0068*/ 	.dword	$str$22
	.align		8
        /*0070*/ 	.dword	$str$23


//--------------------- .text._ZN7cutlass13device_kernelINS_4gemm6kernel13GemmUniversalIN4cute5tupleIJiiiiEEENS1_10collective13CollectiveMmaINS1_34MainloopSm90TmaGmmaWarpSpecializedILi9ENS5_IJNS4_1CILi4EEESB_NSA_ILi1EEEEEENS1_32KernelTmaWarpSpecializedPingpongEEENS5_IJNSA_ILi64EEENSA_ILi128EEESH_EEEaNS5_IJlSC_lEEEaSJ_NS4_8TiledMMAINS4_8MMA_AtomIJNS4_4SM904GMMA27MMA_64x128x32_S32S8S8_SS_TNEEEENS4_6LayoutINS5_IJSC_SC_SC_EEENS5_IJNSA_ILi0EEESS_SS_EEEEENS5_IJNS4_10UnderscoreESV_SV_EEEEENS4_23SM90_TMA_LOAD_MULTICASTENS4_14ComposedLayoutINS4_7SwizzleILi3ELi4ELi3EEENS4_18smem_ptr_flag_bitsILi8EEENSQ_INS5_IJNSA_ILi8EEESH_EEENS5_IJSH_SC_EEEEEEEvNS4_8identityESY_S18_vS19_EENS_8epilogue10collective6detail29Sm90TmaWarpSpecializedAdapterINS1C_15DefaultEpilogueIaSJ_SJ_NS1B_6thread17LinearCombinationIaLi1EiiLNS1G_9ScaleType4KindE0ELNS_15FloatRoundStyleE2EaEENS1_15EpilogueDefaultEEEEEvvEEEEvNT_6ParamsE --------------------------
	.section	.text._ZN7cutlass13device_kernelINS_4gemm6kernel13GemmUniversalIN4cute5tupleIJiiiiEEENS1_10collective13CollectiveMmaINS1_34MainloopSm90TmaGmmaWarpSpecializedILi9ENS5_IJNS4_1CILi4EEESB_NSA_ILi1EEEEEENS1_32KernelTmaWarpSpecializedPingpongEEENS5_IJNSA_ILi64EEENSA_ILi128EEESH_EEEaNS5_IJlSC_lEEEaSJ_NS4_8TiledMMAINS4_8MMA_AtomIJNS4_4SM904GMMA27MMA_64x128x32_S32S8S8_SS_TNEEEENS4_6LayoutINS5_IJSC_SC_SC_EEENS5_IJNSA_ILi0EEESS_SS_EEEEENS5_IJNS4_10UnderscoreESV_SV_EEEEENS4_23SM90_TMA_LOAD_MULTICASTENS4_14ComposedLayoutINS4_7SwizzleILi3ELi4ELi3EEENS4_18smem_ptr_flag_bitsILi8EEENSQ_INS5_IJNSA_ILi8EEESH_EEENS5_IJSH_SC_EEEEEEEvNS4_8identityESY_S18_vS19_EENS_8epilogue10collective6detail29Sm90TmaWarpSpecializedAdapterINS1C_15DefaultEpilogueIaSJ_SJ_NS1B_6thread17LinearCombinationIaLi1EiiLNS1G_9ScaleType4KindE0ELNS_15FloatRoundStyleE2EaEENS1_15EpilogueDefaultEEEEEvvEEEEvNT_6ParamsE,"ax",@progbits
	.align	128
.text._ZN7cutlass13device_kernelINS_4gemm6kernel13GemmUniversalIN4cute5tupleIJiiiiEEENS1_10collective13CollectiveMmaINS1_34MainloopSm90TmaGmmaWarpSpecializedILi9ENS5_IJNS4_1CILi4EEESB_NSA_ILi1EEEEEENS1_32KernelTmaWarpSpecializedPingpongEEENS5_IJNSA_ILi64EEENSA_ILi128EEESH_EEEaNS5_IJlSC_lEEEaSJ_NS4_8TiledMMAINS4_8MMA_AtomIJNS4_4SM904GMMA27MMA_64x128x32_S32S8S8_SS_TNEEEENS4_6LayoutINS5_IJSC_SC_SC_EEENS5_IJNSA_ILi0EEESS_SS_EEEEENS5_IJNS4_10UnderscoreESV_SV_EEEEENS4_23SM90_TMA_LOAD_MULTICASTENS4_14ComposedLayoutINS4_7SwizzleILi3ELi4ELi3EEENS4_18smem_ptr_flag_bitsILi8EEENSQ_INS5_IJNSA_ILi8EEESH_EEENS5_IJSH_SC_EEEEEEEvNS4_8identityESY_S18_vS19_EENS_8epilogue10collective6detail29Sm90TmaWarpSpecializedAdapterINS1C_15DefaultEpilogueIaSJ_SJ_NS1B_6thread17LinearCombinationIaLi1EiiLNS1G_9ScaleType4KindE0ELNS_15FloatRoundStyleE2EaEENS1_15EpilogueDefaultEEEEEvvEEEEvNT_6ParamsE:
        .type           _ZN7cutlass13device_kernelINS_4gemm6kernel13GemmUniversalIN4cute5tupleIJiiiiEEENS1_10collective13CollectiveMmaINS1_34MainloopSm90TmaGmmaWarpSpecializedILi9ENS5_IJNS4_1CILi4EEESB_NSA_ILi1EEEEEENS1_32KernelTmaWarpSpecializedPingpongEEENS5_IJNSA_ILi64EEENSA_ILi128EEESH_EEEaNS5_IJlSC_lEEEaSJ_NS4_8TiledMMAINS4_8MMA_AtomIJNS4_4SM904GMMA27MMA_64x128x32_S32S8S8_SS_TNEEEENS4_6LayoutINS5_IJSC_SC_SC_EEENS5_IJNSA_ILi0EEESS_SS_EEEEENS5_IJNS4_10UnderscoreESV_SV_EEEEENS4_23SM90_TMA_LOAD_MULTICASTENS4_14ComposedLayoutINS4_7SwizzleILi3ELi4ELi3EEENS4_18smem_ptr_flag_bitsILi8EEENSQ_INS5_IJNSA_ILi8EEESH_EEENS5_IJSH_SC_EEEEEEEvNS4_8identityESY_S18_vS19_EENS_8epilogue10collective6detail29Sm90TmaWarpSpecializedAdapterINS1C_15DefaultEpilogueIaSJ_SJ_NS1B_6thread17LinearCombinationIaLi1EiiLNS1G_9ScaleType4KindE0ELNS_15FloatRoundStyleE2EaEENS1_15EpilogueDefaultEEEEEvvEEEEvNT_6ParamsE,@function
        .size           _ZN7cutlass13device_kernelINS_4gemm6kernel13GemmUniversalIN4cute5tupleIJiiiiEEENS1_10collective13CollectiveMmaINS1_34MainloopSm90TmaGmmaWarpSpecializedILi9ENS5_IJNS4_1CILi4EEESB_NSA_ILi1EEEEEENS1_32KernelTmaWarpSpecializedPingpongEEENS5_IJNSA_ILi64EEENSA_ILi128EEESH_EEEaNS5_IJlSC_lEEEaSJ_NS4_8TiledMMAINS4_8MMA_AtomIJNS4_4SM904GMMA27MMA_64x128x32_S32S8S8_SS_TNEEEENS4_6LayoutINS5_IJSC_SC_SC_EEENS5_IJNSA_ILi0EEESS_SS_EEEEENS5_IJNS4_10UnderscoreESV_SV_EEEEENS4_23SM90_TMA_LOAD_MULTICASTENS4_14ComposedLayoutINS4_7SwizzleILi3ELi4ELi3EEENS4_18smem_ptr_flag_bitsILi8EEENSQ_INS5_IJNSA_ILi8EEESH_EEENS5_IJSH_SC_EEEEEEEvNS4_8identityESY_S18_vS19_EENS_8epilogue10collective6detail29Sm90TmaWarpSpecializedAdapterINS1C_15DefaultEpilogueIaSJ_SJ_NS1B_6thread17LinearCombinationIaLi1EiiLNS1G_9ScaleType4KindE0ELNS_15FloatRoundStyleE2EaEENS1_15EpilogueDefaultEEEEEvvEEEEvNT_6ParamsE,(.L_x_216 - _ZN7cutlass13device_kernelINS_4gemm6kernel13GemmUniversalIN4cute5tupleIJiiiiEEENS1_10collective13CollectiveMmaINS1_34MainloopSm90TmaGmmaWarpSpecializedILi9ENS5_IJNS4_1CILi4EEESB_NSA_ILi1EEEEEENS1_32KernelTmaWarpSpecializedPingpongEEENS5_IJNSA_ILi64EEENSA_ILi128EEESH_EEEaNS5_IJlSC_lEEEaSJ_NS4_8TiledMMAINS4_8MMA_AtomIJNS4_4SM904GMMA27MMA_64x128x32_S32S8S8_SS_TNEEEENS4_6LayoutINS5_IJSC_SC_SC_EEENS5_IJNSA_ILi0EEESS_SS_EEEEENS5_IJNS4_10UnderscoreESV_SV_EEEEENS4_23SM90_TMA_LOAD_MULTICASTENS4_14ComposedLayoutINS4_7SwizzleILi3ELi4ELi3EEENS4_18smem_ptr_flag_bitsILi8EEENSQ_INS5_IJNSA_ILi8EEESH_EEENS5_IJSH_SC_EEEEEEEvNS4_8identityESY_S18_vS19_EENS_8epilogue10collective6detail29Sm90TmaWarpSpecializedAdapterINS1C_15DefaultEpilogueIaSJ_SJ_NS1B_6thread17LinearCombinationIaLi1EiiLNS1G_9ScaleType4KindE0ELNS_15FloatRoundStyleE2EaEENS1_15EpilogueDefaultEEEEEvvEEEEvNT_6ParamsE)
        .other          _ZN7cutlass13device_kernelINS_4gemm6kernel13GemmUniversalIN4cute5tupleIJiiiiEEENS1_10collective13CollectiveMmaINS1_34MainloopSm90TmaGmmaWarpSpecializedILi9ENS5_IJNS4_1CILi4EEESB_NSA_ILi1EEEEEENS1_32KernelTmaWarpSpecializedPingpongEEENS5_IJNSA_ILi64EEENSA_ILi128EEESH_EEEaNS5_IJlSC_lEEEaSJ_NS4_8TiledMMAINS4_8MMA_AtomIJNS4_4SM904GMMA27MMA_64x128x32_S32S8S8_SS_TNEEEENS4_6LayoutINS5_IJSC_SC_SC_EEENS5_IJNSA_ILi0EEESS_SS_EEEEENS5_IJNS4_10UnderscoreESV_SV_EEEEENS4_23SM90_TMA_LOAD_MULTICASTENS4_14ComposedLayoutINS4_7SwizzleILi3ELi4ELi3EEENS4_18smem_ptr_flag_bitsILi8EEENSQ_INS5_IJNSA_ILi8EEESH_EEENS5_IJSH_SC_EEEEEEEvNS4_8identityESY_S18_vS19_EENS_8epilogue10collective6detail29Sm90TmaWarpSpecializedAdapterINS1C_15DefaultEpilogueIaSJ_SJ_NS1B_6thread17LinearCombinationIaLi1EiiLNS1G_9ScaleType4KindE0ELNS_15FloatRoundStyleE2EaEENS1_15EpilogueDefaultEEEEEvvEEEEvNT_6ParamsE,@"STO_CUDA_ENTRY STV_DEFAULT"
_ZN7cutlass13device_kernelINS_4gemm6kernel13GemmUniversalIN4cute5tupleIJiiiiEEENS1_10collective13CollectiveMmaINS1_34MainloopSm90TmaGmmaWarpSpecializedILi9ENS5_IJNS4_1CILi4EEESB_NSA_ILi1EEEEEENS1_32KernelTmaWarpSpecializedPingpongEEENS5_IJNSA_ILi64EEENSA_ILi128EEESH_EEEaNS5_IJlSC_lEEEaSJ_NS4_8TiledMMAINS4_8MMA_AtomIJNS4_4SM904GMMA27MMA_64x128x32_S32S8S8_SS_TNEEEENS4_6LayoutINS5_IJSC_SC_SC_EEENS5_IJNSA_ILi0EEESS_SS_EEEEENS5_IJNS4_10UnderscoreESV_SV_EEEEENS4_23SM90_TMA_LOAD_MULTICASTENS4_14ComposedLayoutINS4_7SwizzleILi3ELi4ELi3EEENS4_18smem_ptr_flag_bitsILi8EEENSQ_INS5_IJNSA_ILi8EEESH_EEENS5_IJSH_SC_EEEEEEEvNS4_8identityESY_S18_vS19_EENS_8epilogue10collective6detail29Sm90TmaWarpSpecializedAdapterINS1C_15DefaultEpilogueIaSJ_SJ_NS1B_6thread17LinearCombinationIaLi1EiiLNS1G_9ScaleType4KindE0ELNS_15FloatRoundStyleE2EaEENS1_15EpilogueDefaultEEEEEvvEEEEvNT_6ParamsE:
[----:B------:R-:W0:Y:S02]  /*0000*/  LDC R1, c[0x0][0x28] ;  /* 0x00000a00ff017b82 */ /* 0x000e240000000800 */
[----:B0-----:R-:W-:Y:S01]  /*0010*/  VIADD R1, R1, 0xfffffff8 ;  /* 0xfffffff801017836 */ /* 0x001fe20000000000 */
[----:B------:R-:W0:Y:S01]  /*0020*/  S2R R5, SR_TID.X ;  /* 0x0000000000057919 */ /* 0x000e220000002100 */
[----:B------:R-:W-:Y:S01]  /*0030*/  ELECT P0, URZ, PT ;  /* 0x00000000003f782f */ /* 0x000fe20003800000 */
[----:B------:R-:W-:Y:S01]  /*0040*/  BSSY B0, `(.L_x_0) ;  /* 0x000000f000007945 */ /* 0x000fe20003800000 */
[--C-:B0-----:R-:W-:Y:S02]  /*0050*/  SHF.R.U32.HI R0, RZ, 0x5, R5.reuse ;  /* 0x00000005ff007819 */ /* 0x101fe40000011605 */
[----:B------:R-:W-:-:S03]  /*0060*/  SHF.R.U32.HI R7, RZ, 0x7, R5 ;  /* 0x00000007ff077819 */ /* 0x000fc60000011605 */
[----:B------:R-:W0:Y:S04]  /*0070*/  SHFL.IDX PT, R2, R0, RZ, 0x1f ;  /* 0x00001fff00027589 */ /* 0x000e2800000e0000 */
[----:B------:R1:W2:Y:S01]  /*0080*/  SHFL.IDX PT, R10, R7, RZ, 0x1f ;  /* 0x00001fff070a7589 */ /* 0x0002a200000e0000 */
[----:B0-----:R-:W-:-:S13]  /*0090*/  ISETP.NE.OR P0, PT, R2, RZ, !P0 ;  /* 0x000000ff0200720c */ /* 0x001fda0004705670 */
[----:B-12---:R-:W-:Y:S05]  /*00a0*/  @P0 BRA `(.L_x_1) ;  /* 0x0000000000200947 */ /* 0x006fea0003800000 */
[----:B------:R-:W-:Y:S02]  /*00b0*/  ULDC.64 UR4, c[0x0][0x198] ;  /* 0x0000660000047ab9 */ /* 0x000fe40000000a00 */
[----:B------:R-:W-:Y:S02]  /*00c0*/  UIADD3 UR6, UP0, UR4, 0xf0, URZ ;  /* 0x000000f004067890 */ /* 0x000fe4000ff1e03f */
[----:B------:R-:W-:Y:S02]  /*00d0*/  UIADD3 UR4, UP1, UR4, 0x1f0, URZ ;  /* 0x000001f004047890 */ /* 0x000fe4000ff3e03f */
[----:B------:R-:W-:Y:S02]  /*00e0*/  UIADD3.X UR7, URZ, UR5, URZ, UP0, !UPT ;  /* 0x000000053f077290 */ /* 0x000fe400087fe43f */
[----:B------:R-:W-:-:S07]  /*00f0*/  UIADD3.X UR5, URZ, UR5, URZ, UP1, !UPT ;  /* 0x000000053f057290 */ /* 0x000fce0008ffe43f */
[----:B------:R0:W-:Y:S02]  /*0100*/  UTMACCTL.PF [UR6] ;  /* 0x00000000060079b9 */ /* 0x0001e40008040000 */
[----:B------:R0:W-:Y:S02]  /*0110*/  UTMACCTL.PF [UR4] ;  /* 0x00000000040079b9 */ /* 0x0001e40008040000 */
[----:B0-----:R-:W-:Y:S01]  /*0120*/  NOP ;  /* 0x0000000000007918 */ /* 0x001fe20000000000 */
.L_x_1:
[----:B------:R-:W-:Y:S05]  /*0130*/  BSYNC B0 ;  /* 0x0000000000007941 */ /* 0x000fea0003800000 */
.L_x_0:
[----:B------:R-:W0:Y:S02]  /*0140*/  SHFL.IDX PT, R8, R0, RZ, 0x1f ;  /* 0x00001fff00087589 */ /* 0x000e2400000e0000 */
[----:B0-----:R-:W-:-:S13]  /*0150*/  ISETP.NE.AND P0, PT, R8, RZ, PT ;  /* 0x000000ff0800720c */ /* 0x001fda0003f05270 */
[----:B------:R-:W-:Y:S05]  /*0160*/  @P0 BRA `(.L_x_2) ;  /* 0x00000000008c0947 */ /* 0x000fea0003800000 */
[----:B------:R-:W-:Y:S01]  /*0170*/  ELECT P0, URZ, PT ;  /* 0x00000000003f782f */ /* 0x000fe20003800000 */
[----:B------:R-:W-:-:S12]  /*0180*/  BSSY B0, `(.L_x_2) ;  /* 0x0000021000007945 */ /* 0x000fd80003800000 */
[----:B------:R-:W-:Y:S05]  /*0190*/  @!P0 BRA `(.L_x_3) ;  /* 0x00000000007c8947 */ /* 0x000fea0003800000 */
[----:B------:R-:W0:Y:S01]  /*01a0*/  S2UR UR8, SR_CgaCtaId ;  /* 0x00000000000879c3 */ /* 0x000e220000008800 */
[----:B------:R-:W-:Y:S01]  /*01b0*/  UMOV UR4, 0x400 ;  /* 0x0000040000047882 */ /* 0x000fe20000000000 */
[----:B------:R-:W-:Y:S01]  /*01c0*/  UMOV UR5, 0x1 ;  /* 0x0000000100057882 */ /* 0x000fe20000000000 */
[----:B------:R-:W-:Y:S02]  /*01d0*/  UMOV UR6, 0x7 ;  /* 0x0000000700067882 */ /* 0x000fe40000000000 */
[----:B------:R-:W-:-:S04]  /*01e0*/  UIADD3 UR6, -UR6, 0x100000, URZ ;  /* 0x0010000006067890 */ /* 0x000fc8000fffe13f */
[----:B------:R-:W-:Y:S02]  /*01f0*/  USHF.L.U32 UR7, UR6, 0xb, URZ ;  /* 0x0000000b06077899 */ /* 0x000fe4000800063f */
[----:B------:R-:W-:Y:S02]  /*0200*/  USHF.L.U32 UR6, UR6, 0x1, URZ ;  /* 0x0000000106067899 */ /* 0x000fe4000800063f */
[----:B0-----:R-:W-:Y:S02]  /*0210*/  ULEA UR8, UR8, UR4, 0x18 ;  /* 0x0000000408087291 */ /* 0x001fe4000f8ec03f */
[----:B------:R-:W-:-:S04]  /*0220*/  UIADD3 UR4, -UR5, 0x100000, URZ ;  /* 0x0010000005047890 */ /* 0x000fc8000fffe13f */
[----:B------:R-:W-:Y:S02]  /*0230*/  USHF.L.U32 UR5, UR4, 0xb, URZ ;  /* 0x0000000b04057899 */ /* 0x000fe4000800063f */
[----:B------:R-:W-:Y:S01]  /*0240*/  USHF.L.U32 UR4, UR4, 0x1, URZ ;  /* 0x0000000104047899 */ /* 0x000fe2000800063f */
[----:B------:R-:W0:Y:S11]  /*0250*/  FENCE.VIEW.ASYNC.S ;  /* 0x00000000000073c6 */ /* 0x000e360000000000 */
[----:B0-----:R0:W1:Y:S01]  /*0260*/  SYNCS.EXCH.64 URZ, [UR8], UR4 ;  /* 0x00000004083f75b2 */ /* 0x0010620008000100 */
[----:B------:R0:W2:Y:S01]  /*0270*/  SYNCS.EXCH.64 URZ, [UR8+0x48], UR6 ;  /* 0x00004806083f75b2 */ /* 0x0000a20008000100 */
[----:B------:R0:W3:Y:S01]  /*0280*/  SYNCS.EXCH.64 URZ, [UR8+0x8], UR4 ;  /* 0x00000804083f75b2 */ /* 0x0000e20008000100 */
[----:B------:R0:W4:Y:S01]  /*0290*/  SYNCS.EXCH.64 URZ, [UR8+0x50], UR6 ;  /* 0x00005006083f75b2 */ /* 0x0001220008000100 */
[----:B------:R0:W0:Y:S01]  /*02a0*/  SYNCS.EXCH.64 URZ, [UR8+0x10], UR4 ;  /* 0x00001004083f75b2 */ /* 0x0000220008000100 */
        /* <DEDUP_REMOVED lines=13> */
[----:B------:R-:W-:Y:S01]  /*0380*/  NOP ;  /* 0x0000000000007918 */ /* 0x000fe20000000000 */
.L_x_3:
[----:B0-----:R-:W-:Y:S05]  /*0390*/  BSYNC B0 ;  /* 0x0000000000007941 */ /* 0x001fea0003800000 */
.L_x_2:
[----:B------:R-:W-:Y:S01]  /*03a0*/  SHF.R.S32.HI R4, RZ, 0x1f, R5 ;  /* 0x0000001fff047819 */ /* 0x000fe20000011405 */
[----:B------:R-:W0:Y:S01]  /*03b0*/  SHFL.IDX PT, R6, R0, RZ, 0x1f ;  /* 0x00001fff00067589 */ /* 0x000e2200000e0000 */
[----:B------:R-:W5:Y:S01]  /*03c0*/  S2UR UR12, SR_CTAID.X ;  /* 0x00000000000c79c3 */ /* 0x000f620000002500 */
[----:B------:R-:W-:Y:S02]  /*03d0*/  ELECT P0, URZ, PT ;  /* 0x00000000003f782f */ /* 0x000fe40003800000 */
[----:B------:R-:W-:Y:S01]  /*03e0*/  LEA.HI R4, R4, R5, RZ, 0x7 ;  /* 0x0000000504047211 */ /* 0x000fe200078f38ff */
[----:B------:R5:W1:Y:S01]  /*03f0*/  SHFL.IDX PT, R13, R0, RZ, 0x1f ;  /* 0x00001fff000d7589 */ /* 0x000a6200000e0000 */
[----:B------:R-:W-:Y:S01]  /*0400*/  ELECT P1, URZ, PT ;  /* 0x00000000003f782f */ /* 0x000fe20003820000 */
[----:B------:R-:W-:Y:S01]  /*0410*/  NOP ;  /* 0x0000000000007918 */ /* 0x000fe20000000000 */
[----:B------:R-:W-:Y:S01]  /*0420*/  LOP3.LUT R4, R4, 0xffffff80, RZ, 0xc0, !PT ;  /* 0xffffff8004047812 */ /* 0x000fe200078ec0ff */
[----:B------:R-:W-:Y:S01]  /*0430*/  ULDC UR4, c[0x0][0x150] ;  /* 0x0000540000047ab9 */ /* 0x000fe20000000800 */
[----:B------:R-:W2:Y:S01]  /*0440*/  LDC R14, c[0x0][0x140] ;  /* 0x00005000ff0e7b82 */ /* 0x000ea20000000800 */
[----:B------:R-:W-:Y:S01]  /*0450*/  ULDC UR5, c[0x0][0x154] ;  /* 0x0000550000057ab9 */ /* 0x000fe20000000800 */
[----:B------:R-:W3:Y:S01]  /*0460*/  SHFL.IDX PT, R16, R7, RZ, 0x1f ;  /* 0x00001fff07107589 */ /* 0x000ee200000e0000 */
[----:B------:R-:W-:Y:S01]  /*0470*/  IMAD.IADD R4, R5, 0x1, -R4 ;  /* 0x0000000105047824 */ /* 0x000fe200078e0a04 */
[----:B------:R-:W-:Y:S01]  /*0480*/  UMOV UR11, 0x80 ;  /* 0x00000080000b7882 */ /* 0x000fe20000000000 */
[----:B------:R-:W-:Y:S01]  /*0490*/  NOP ;  /* 0x0000000000007918 */ /* 0x000fe20000000000 */
[C---:B------:R-:W-:Y:S01]  /*04a0*/  VIADD R33, R10.reuse, 0xffffffff ;  /* 0xffffffff0a217836 */ /* 0x040fe20000000000 */
[----:B------:R-:W-:Y:S01]  /*04b0*/  ISETP.NE.AND P3, PT, R10, RZ, PT ;  /* 0x000000ff0a00720c */ /* 0x000fe20003f65270 */
[----:B------:R-:W4:Y:S01]  /*04c0*/  LDC R15, c[0x0][0x144] ;  /* 0x00005100ff0f7b82 */ /* 0x000f220000000800 */
[----:B------:R-:W-:Y:S01]  /*04d0*/  SHF.R.S32.HI R3, RZ, 0x1f, R4 ;  /* 0x0000001fff037819 */ /* 0x000fe20000011404 */
[----:B------:R-:W-:Y:S01]  /*04e0*/  IMAD.MOV.U32 R89, RZ, RZ, 0x1 ;  /* 0x00000001ff597424 */ /* 0x000fe200078e00ff */
[----:B------:R-:W-:-:S02]  /*04f0*/  ISETP.GE.U32.AND P6, PT, R33, 0x2, PT ;  /* 0x000000022100780c */ /* 0x000fc40003fc6070 */
[----:B------:R-:W-:Y:S02]  /*0500*/  LEA.HI R9, R3, R4, RZ, 0x3 ;  /* 0x0000000403097211 */ /* 0x000fe400078f18ff */
[----:B0-----:R-:W-:Y:S01]  /*0510*/  ISETP.NE.OR P0, PT, R6, RZ, !P0 ;  /* 0x000000ff0600720c */ /* 0x001fe20004705670 */
[----:B------:R-:W0:Y:S01]  /*0520*/  LDC R21, c[0x0][0x148] ;  /* 0x00005200ff157b82 */ /* 0x000e220000000800 */
[----:B------:R-:W3:Y:S01]  /*0530*/  S2R R6, SR_CTAID.Y ;  /* 0x0000000000067919 */ /* 0x000ee20000002600 */
[--C-:B------:R-:W-:Y:S02]  /*0540*/  SHF.R.S32.HI R11, RZ, 0x3, R9.reuse ;  /* 0x00000003ff0b7819 */ /* 0x100fe40000011409 */
[----:B------:R-:W-:Y:S02]  /*0550*/  SHF.R.S32.HI R12, RZ, 0x1f, R9 ;  /* 0x0000001fff0c7819 */ /* 0x000fe40000011409 */
[----:B-----5:R-:W-:Y:S02]  /*0560*/  I2FP.F32.U32 R0, UR12 ;  /* 0x0000000c00007c45 */ /* 0x020fe40008201000 */
[----:B------:R-:W-:-:S02]  /*0570*/  SHF.R.S32.HI R9, RZ, 0x1f, R8 ;  /* 0x0000001fff097819 */ /* 0x000fc40000011408 */
[----:B------:R-:W-:Y:S01]  /*0580*/  LEA.HI R12, R12, R11, RZ, 0x2 ;  /* 0x0000000b0c0c7211 */ /* 0x000fe200078f10ff */
[----:B------:R-:W-:Y:S01]  /*0590*/  FMUL R0, R0, UR4 ;  /* 0x0000000400007c20 */ /* 0x000fe20008400000 */
[----:B------:R-:W-:Y:S01]  /*05a0*/  LEA.HI R9, R9, R8, RZ, 0x2 ;  /* 0x0000000809097211 */ /* 0x000fe200078f10ff */
[----:B------:R-:W-:Y:S01]  /*05b0*/  VOTEU.ALL UP2, P0 ;  /* 0x00000000003f7886 */ /* 0x000fe20000040000 */
[----:B-1----:R-:W-:Y:S01]  /*05c0*/  ISETP.NE.OR P1, PT, R13, RZ, !P1 ;  /* 0x000000ff0d00720c */ /* 0x002fe20004f25670 */
[----:B------:R-:W-:Y:S01]  /*05d0*/  UMOV UR4, 0x20 ;  /* 0x0000002000047882 */ /* 0x000fe20000000000 */
[----:B------:R-:W-:Y:S01]  /*05e0*/  LOP3.LUT R13, R9, 0x3ffffffc, RZ, 0xc0, !PT ;  /* 0x3ffffffc090d7812 */ /* 0x000fe200078ec0ff */
[----:B------:R-:W1:Y:S01]  /*05f0*/  F2I.U32.TRUNC.NTZ R0, R0 ;  /* 0x0000000000007305 */ /* 0x000e62000020f000 */
[----:B------:R-:W-:Y:S01]  /*0600*/  LOP3.LUT R12, R12, 0xfffffffc, RZ, 0xc0, !PT ;  /* 0xfffffffc0c0c7812 */ /* 0x000fe200078ec0ff */
[----:B------:R-:W5:Y:S01]  /*0610*/  @!UP2 S2UR UR7, SR_CgaCtaId ;  /* 0x000000000007a9c3 */ /* 0x000f620000008800 */
[----:B------:R-:W-:Y:S01]  /*0620*/  SHF.R.S32.HI R9, RZ, 0x1f, R2 ;  /* 0x0000001fff097819 */ /* 0x000fe20000011402 */
[----:B------:R-:W-:Y:S01]  /*0630*/  IMAD.IADD R13, R8, 0x1, -R13 ;  /* 0x00000001080d7824 */ /* 0x000fe200078e0a0d */
[----:B--2---:R-:W-:Y:S01]  /*0640*/  ISETP.EQ.U32.AND P2, PT, R14, 0x1, PT ;  /* 0x000000010e00780c */ /* 0x004fe20003f42070 */
[----:B------:R-:W-:Y:S01]  /*0650*/  IMAD.IADD R12, R11, 0x1, -R12 ;  /* 0x000000010b0c7824 */ /* 0x000fe200078e0a0c */
[----:B------:R-:W-:Y:S01]  /*0660*/  LEA.HI R9, R9, R2, RZ, 0x2 ;  /* 0x0000000209097211 */ /* 0x000fe200078f10ff */
[----:B------:R-:W-:Y:S01]  /*0670*/  @!UP2 UMOV UR6, 0x400 ;  /* 0x000004000006a882 */ /* 0x000fe20000000000 */
[----:B------:R-:W-:Y:S01]  /*0680*/  VOTEU.ALL UP0, P0 ;  /* 0x00000000003f7886 */ /* 0x000fe20000000000 */
[----:B------:R-:W-:Y:S01]  /*0690*/  IMAD R12, R13, 0x4, R12 ;  /* 0x000000040d0c7824 */ /* 0x000fe200078e020c */
[----:B------:R-:W-:Y:S01]  /*06a0*/  LOP3.LUT R9, R9, 0xfffffffc, RZ, 0xc0, !PT ;  /* 0xfffffffc09097812 */ /* 0x000fe200078ec0ff */
[----:B------:R-:W-:Y:S01]  /*06b0*/  VOTEU.ALL UP3, P1 ;  /* 0x00000000003f7886 */ /* 0x000fe20000860000 */
[----:B------:R-:W-:Y:S01]  /*06c0*/  VOTEU.ALL UP4, P1 ;  /* 0x00000000003f7886 */ /* 0x000fe20000880000 */
[----:B------:R-:W-:Y:S01]  /*06d0*/  VOTEU.ALL UP5, P1 ;  /* 0x00000000003f7886 */ /* 0x000fe200008a0000 */
[----:B-1----:R-:W-:Y:S01]  /*06e0*/  IMAD.MOV R0, RZ, RZ, -R0 ;  /* 0x000000ffff007224 */ /* 0x002fe200078e0a00 */
[----:B------:R-:W-:Y:S01]  /*06f0*/  VOTEU.ALL UP1, P0 ;  /* 0x00000000003f7886 */ /* 0x000fe20000020000 */
[----:B------:R-:W-:Y:S01]  /*0700*/  IMAD.IADD R14, R2, 0x1, -R9 ;  /* 0x00000001020e7824 */ /* 0x000fe200078e0a09 */
[----:B------:R-:W-:Y:S01]  /*0710*/  SHF.R.S32.HI R9, RZ, 0x1f, R12 ;  /* 0x0000001fff097819 */ /* 0x000fe2000001140c */
[----:B----4-:R-:W-:Y:S01]  /*0720*/  IMAD R20, R15, R0, UR12 ;  /* 0x0000000c0f147e24 */ /* 0x010fe2000f8e0200 */
[----:B---3--:R-:W-:Y:S01]  /*0730*/  I2FP.F32.U32 R0, R6 ;  /* 0x0000000600007245 */ /* 0x008fe20000201000 */
[----:B------:R-:W1:Y:S01]  /*0740*/  @!UP3 S2UR UR10, SR_CgaCtaId ;  /* 0x00000000000ab9c3 */ /* 0x000e620000008800 */
[----:B------:R-:W-:Y:S01]  /*0750*/  LEA.HI R9, R9, R12, RZ, 0x2 ;  /* 0x0000000c09097211 */ /* 0x000fe200078f10ff */
[----:B------:R-:W-:Y:S01]  /*0760*/  @!UP3 UMOV UR9, 0x400 ;  /* 0x000004000009b882 */ /* 0x000fe20000000000 */
[----:B------:R-:W-:Y:S01]  /*0770*/  LOP3.LUT P0, RZ, R4, 0x7, RZ, 0xc0, !PT ;  /* 0x0000000704ff7812 */ /* 0x000fe2000780c0ff */
[----:B------:R-:W-:Y:S01]  /*0780*/  FMUL R0, R0, UR5 ;  /* 0x0000000500007c20 */ /* 0x000fe20008400000 */
[----:B------:R-:W-:Y:S01]  /*0790*/  LOP3.LUT R11, R9, 0xfffffffc, RZ, 0xc0, !PT ;  /* 0xfffffffc090b7812 */ /* 0x000fe200078ec0ff */
[----:B------:R-:W-:Y:S01]  /*07a0*/  IMAD.SHL.U32 R9, R12, 0x4, RZ ;  /* 0x000000040c097824 */ /* 0x000fe200078e00ff */
[----:B------:R-:W-:-:S04]  /*07b0*/  @!UP2 UIADD3 UR4, -UR4, 0x100000, URZ ;  /* 0x001000000404a890 */ /* 0x000fc8000fffe13f */
[----:B------:R-:W-:Y:S02]  /*07c0*/  @!UP2 USHF.L.U32 UR5, UR4, 0xb, URZ ;  /* 0x0000000b0405a899 */ /* 0x000fe4000800063f */
[----:B------:R-:W-:Y:S01]  /*07d0*/  @!UP2 USHF.L.U32 UR4, UR4, 0x1, URZ ;  /* 0x000000010404a899 */ /* 0x000fe2000800063f */
[----:B------:R-:W-:Y:S01]  /*07e0*/  R2UR UR43, R16 ;  /* 0x00000000102b72ca */ /* 0x000fe200000e0000 */
[----:B-----5:R-:W-:Y:S01]  /*07f0*/  @!UP2 ULEA UR8, UR7, UR6, 0x18 ;  /* 0x000000060708a291 */ /* 0x020fe2000f8ec03f */
[C---:B------:R-:W-:Y:S01]  /*0800*/  IMAD.IADD R11, R12.reuse, 0x1, -R11 ;  /* 0x000000010c0b7824 */ /* 0x040fe200078e0a0b */
[----:B------:R-:W2:Y:S01]  /*0810*/  F2I.U32.TRUNC.NTZ R0, R0 ;  /* 0x0000000000007305 */ /* 0x000ea2000020f000 */
[----:B------:R-:W-:Y:S01]  /*0820*/  LOP3.LUT R88, R12, 0xc, R9, 0x78, !PT ;  /* 0x0000000c0c587812 */ /* 0x000fe200078e7809 */
[----:B------:R-:W-:-:S04]  /*0830*/  @!UP3 UIADD3 UR6, -UR11, 0x100000, URZ ;  /* 0x001000000b06b890 */ /* 0x000fc8000fffe13f */
[----:B------:R-:W-:Y:S02]  /*0840*/  @!UP3 USHF.L.U32 UR7, UR6, 0xb, URZ ;  /* 0x0000000b0607b899 */ /* 0x000fe4000800063f */
[----:B------:R-:W-:Y:S01]  /*0850*/  @!UP3 USHF.L.U32 UR6, UR6, 0x1, URZ ;  /* 0x000000010606b899 */ /* 0x000fe2000800063f */
[----:B------:R-:W-:Y:S01]  /*0860*/  ISETP.NE.AND P4, PT, R11, R20, PT ;  /* 0x000000140b00720c */ /* 0x000fe20003f85270 */
[----:B------:R-:W-:Y:S01]  /*0870*/  VOTEU.ALL UP2, P1 ;  /* 0x00000000003f7886 */ /* 0x000fe20000840000 */
[----:B------:R-:W-:Y:S01]  /*0880*/  ISETP.LT.U32.AND P0, PT, R88, 0x10, !P0 ;  /* 0x000000105800780c */ /* 0x000fe20004701070 */
[----:B------:R-:W3:Y:S02]  /*0890*/  FENCE.VIEW.ASYNC.S ;  /* 0x00000000000073c6 */ /* 0x000ee40000000000 */
[----:B---3--:R3:W4:Y:S01]  /*08a0*/  @!UP0 SYNCS.EXCH.64 URZ, [UR8+0xc0], UR4 ;  /* 0x0000c004083f85b2 */ /* 0x0087220008000100 */
[----:B-1----:R-:W-:Y:S01]  /*08b0*/  @!UP3 ULEA UR9, UR10, UR9, 0x18 ;  /* 0x000000090a09b291 */ /* 0x002fe2000f8ec03f */
[----:B--2---:R-:W-:Y:S01]  /*08c0*/  IMAD.MOV R24, RZ, RZ, -R0 ;  /* 0x000000ffff187224 */ /* 0x004fe200078e0a00 */
[----:B------:R-:W-:-:S05]  /*08d0*/  VOTEU.ALL UP3, P1 ;  /* 0x00000000003f7886 */ /* 0x000fca0000860000 */
[----:B------:R-:W-:Y:S02]  /*08e0*/  @P4 SHF.R.S32.HI R9, RZ, 0x1f, R88 ;  /* 0x0000001fff094819 */ /* 0x000fe40000011458 */
[C---:B------:R-:W-:Y:S01]  /*08f0*/  ISETP.NE.AND P1, PT, R14.reuse, 0x3, PT ;  /* 0x000000030e00780c */ /* 0x040fe20003f25270 */
[----:B0-----:R-:W-:Y:S01]  /*0900*/  IMAD R0, R21, R24, R6 ;  /* 0x0000001815007224 */ /* 0x001fe200078e0206 */
[----:B------:R-:W-:Y:S02]  /*0910*/  @P4 LEA.HI R9, R9, R88, RZ, 0x2 ;  /* 0x0000005809094211 */ /* 0x000fe400078f10ff */
[----:B------:R-:W-:Y:S02]  /*0920*/  ISETP.EQ.OR P1, PT, R14, RZ, !P1 ;  /* 0x000000ff0e00720c */ /* 0x000fe40004f22670 */
[----:B------:R-:W-:Y:S01]  /*0930*/  @P4 SHF.R.S32.HI R9, RZ, 0x2, R9 ;  /* 0x00000002ff094819 */ /* 0x000fe20000011409 */
[----:B------:R3:W0:Y:S01]  /*0940*/  @!UP1 SYNCS.EXCH.64 URZ, [UR8+0xc8], UR4 ;  /* 0x0000c804083f95b2 */ /* 0x0006220008000100 */
[----:B------:R-:W-:Y:S01]  /*0950*/  ISETP.EQ.AND P1, PT, R10, RZ, P1 ;  /* 0x000000ff0a00720c */ /* 0x000fe20000f22270 */
[----:B------:R-:W-:Y:S01]  /*0960*/  NOP ;  /* 0x0000000000007918 */ /* 0x000fe20000000000 */
[----:B------:R-:W-:-:S02]  /*0970*/  @P4 ISETP.NE.AND P5, PT, R9, R0, PT ;  /* 0x000000000900420c */ /* 0x000fc40003fa5270 */
[----:B------:R-:W-:Y:S02]  /*0980*/  SEL R0, RZ, 0x1, !P0 ;  /* 0x00000001ff007807 */ /* 0x000fe40004000000 */
[----:B------:R-:W-:Y:S02]  /*0990*/  @P4 SEL R89, RZ, 0x1, P5 ;  /* 0x00000001ff594807 */ /* 0x000fe40002800000 */
[----:B------:R-:W-:Y:S02]  /*09a0*/  SEL R23, RZ, 0x1, !P1 ;  /* 0x00000001ff177807 */ /* 0x000fe40004800000 */
[----:B------:R-:W-:Y:S02]  /*09b0*/  LOP3.LUT R89, R89, R0, RZ, 0xc0, !PT ;  /* 0x0000000059597212 */ /* 0x000fe400078ec0ff */
[----:B------:R-:W-:Y:S01]  /*09c0*/  SEL R23, R23, 0x2, P6 ;  /* 0x0000000217177807 */ /* 0x000fe20003000000 */
[----:B------:R3:W1:Y:S01]  /*09d0*/  @!UP2 SYNCS.EXCH.64 URZ, [UR9+0xa0], UR6 ;  /* 0x0000a006093fa5b2 */ /* 0x0006620008000100 */
[----:B------:R3:W2:Y:S01]  /*09e0*/  @!UP3 SYNCS.EXCH.64 URZ, [UR9+0xa8], UR6 ;  /* 0x0000a806093fb5b2 */ /* 0x0006a20008000100 */
[----:B------:R3:W0:Y:S01]  /*09f0*/  @!UP4 SYNCS.EXCH.64 URZ, [UR9+0xb0], UR6 ;  /* 0x0000b006093fc5b2 */ /* 0x0006220008000100 */
[----:B------:R3:W0:Y:S01]  /*0a00*/  @!UP5 SYNCS.EXCH.64 URZ, [UR9+0xb8], UR6 ;  /* 0x0000b806093fd5b2 */ /* 0x0006220008000100 */
[----:B------:R-:W-:Y:S01]  /*0a10*/  NOP ;  /* 0x0000000000007918 */ /* 0x000fe20000000000 */
[----:B---34-:R-:W-:Y:S05]  /*0a20*/  @!P2 BRA `(.L_x_4) ;  /* 0x000000000008a947 */ /* 0x018fea0003800000 */
[----:B012---:R-:W-:Y:S01]  /*0a30*/  UCGABAR_ARV ;  /* 0x00000000000079c7 */ /* 0x007fe20008000000 */
[----:B------:R-:W-:Y:S05]  /*0a40*/  BRA `(.L_x_5) ;  /* 0x0000000000047947 */ /* 0x000fea0003800000 */
.L_x_4:
[----:B012---:R-:W-:Y:S01]  /*0a50*/  NOP ;  /* 0x0000000000007918 */ /* 0x007fe20000000000 */
.L_x_5:
[----:B------:R-:W-:Y:S01]  /*0a60*/  ULDC.64 UR4, c[0x0][0x598] ;  /* 0x0001660000047ab9 */ /* 0x000fe20000000a00 */
[----:B------:R-:W-:Y:S01]  /*0a70*/  ULDC.64 UR36, c[0x0][0x208] ;  /* 0x0000820000247ab9 */ /* 0x000fe20000000a00 */
[----:B------:R-:W-:-:S04]  /*0a80*/  ISETP.NE.U32.AND P0, PT, RZ, UR4, PT ;  /* 0x00000004ff007c0c */ /* 0x000fc8000bf05070 */
[----:B------:R-:W-:-:S13]  /*0a90*/  ISETP.NE.AND.EX P0, PT, RZ, UR5, PT, P0 ;  /* 0x00000005ff007c0c */ /* 0x000fda000bf05300 */
[----:B------:R-:W-:Y:S05]  /*0aa0*/  @!P0 BRA `(.L_x_6) ;  /* 0x00000000001c8947 */ /* 0x000fea0003800000 */
[----:B------:R-:W0:Y:S02]  /*0ab0*/  LDC.64 R8, c[0x0][0x598] ;  /* 0x00016600ff087b82 */ /* 0x000e240000000a00 */
[----:B0-----:R-:W2:Y:S02]  /*0ac0*/  LDG.E.64 R8, desc[UR36][R8.64] ;  /* 0x0000002408087981 */ /* 0x001ea4000c1e1b00 */
[----:B--2---:R-:W-:-:S04]  /*0ad0*/  ISETP.NE.U32.AND P0, PT, R8, RZ, PT ;  /* 0x000000ff0800720c */ /* 0x004fc80003f05070 */
[----:B------:R-:W-:-:S13]  /*0ae0*/  ISETP.NE.AND.EX P0, PT, R9, RZ, PT, P0 ;  /* 0x000000ff0900720c */ /* 0x000fda0003f05300 */
[----:B------:R-:W-:Y:S05]  /*0af0*/  @!P0 BRA `(.L_x_6) ;  /* 0x0000000000088947 */ /* 0x000fea0003800000 */
[----:B------:R0:W5:Y:S01]  /*0b00*/  LD.E R90, desc[UR36][R8.64] ;  /* 0x00000024085a7980 */ /* 0x000162000c101900 */
[----:B------:R-:W-:Y:S05]  /*0b10*/  BRA `(.L_x_7) ;  /* 0x0000000000247947 */ /* 0x000fea0003800000 */
.L_x_6:
[----:B------:R-:W-:Y:S02]  /*0b20*/  ULDC.64 UR4, c[0x0][0x588] ;  /* 0x0001620000047ab9 */ /* 0x000fe40000000a00 */
[----:B------:R-:W-:-:S04]  /*0b30*/  ISETP.NE.U32.AND P0, PT, RZ, UR4, PT ;  /* 0x00000004ff007c0c */ /* 0x000fc8000bf05070 */
[----:B------:R-:W-:-:S13]  /*0b40*/  ISETP.NE.AND.EX P0, PT, RZ, UR5, PT, P0 ;  /* 0x00000005ff007c0c */ /* 0x000fda000bf05300 */
[----:B------:R-:W-:Y:S05]  /*0b50*/  @!P0 BRA `(.L_x_8) ;  /* 0x00000000000c8947 */ /* 0x000fea0003800000 */
[----:B------:R-:W0:Y:S02]  /*0b60*/  LDC.64 R90, c[0x0][0x588] ;  /* 0x00016200ff5a7b82 */ /* 0x000e240000000a00 */
[----:B0-----:R1:W5:Y:S01]  /*0b70*/  LDG.E R90, desc[UR36][R90.64] ;  /* 0x000000245a5a7981 */ /* 0x001362000c1e1900 */
[----:B------:R-:W-:Y:S05]  /*0b80*/  BRA `(.L_x_7) ;  /* 0x0000000000087947 */ /* 0x000fea0003800000 */
.L_x_8:
[----:B------:R-:W-:Y:S02]  /*0b90*/  ULDC UR4, c[0x0][0x580] ;  /* 0x0001600000047ab9 */ /* 0x000fe40000000800 */
[----:B------:R-:W-:-:S07]  /*0ba0*/  IMAD.U32 R90, RZ, RZ, UR4 ;  /* 0x00000004ff5a7e24 */ /* 0x000fce000f8e00ff */
.L_x_7:
[----:B------:R-:W-:Y:S02]  /*0bb0*/  ULDC.64 UR4, c[0x0][0x5a0] ;  /* 0x0001680000047ab9 */ /* 0x000fe40000000a00 */
[----:B------:R-:W-:-:S04]  /*0bc0*/  ISETP.NE.U32.AND P0, PT, RZ, UR4, PT ;  /* 0x00000004ff007c0c */ /* 0x000fc8000bf05070 */
[----:B------:R-:W-:-:S13]  /*0bd0*/  ISETP.NE.AND.EX P0, PT, RZ, UR5, PT, P0 ;  /* 0x00000005ff007c0c */ /* 0x000fda000bf05300 */
[----:B------:R-:W-:Y:S05]  /*0be0*/  @!P0 BRA `(.L_x_9) ;  /* 0x00000000001c8947 */ /* 0x000fea0003800000 */
[----:B0-----:R-:W0:Y:S02]  /*0bf0*/  LDC.64 R8, c[0x0][0x5a0] ;  /* 0x00016800ff087b82 */ /* 0x001e240000000a00 */
[----:B0-----:R-:W2:Y:S02]  /*0c00*/  LDG.E.64 R8, desc[UR36][R8.64] ;  /* 0x0000002408087981 */ /* 0x001ea4000c1e1b00 */
[----:B--2---:R-:W-:-:S04]  /*0c10*/  ISETP.NE.U32.AND P0, PT, R8, RZ, PT ;  /* 0x000000ff0800720c */ /* 0x004fc80003f05070 */
[----:B------:R-:W-:-:S13]  /*0c20*/  ISETP.NE.AND.EX P0, PT, R9, RZ, PT, P0 ;  /* 0x000000ff0900720c */ /* 0x000fda0003f05300 */
[----:B------:R-:W-:Y:S05]  /*0c30*/  @!P0 BRA `(.L_x_9) ;  /* 0x0000000000088947 */ /* 0x000fea0003800000 */
[----:B-1----:R0:W5:Y:S01]  /*0c40*/  LD.E R91, desc[UR36][R8.64] ;  /* 0x00000024085b7980 */ /* 0x002162000c101900 */
[----:B------:R-:W-:Y:S05]  /*0c50*/  BRA `(.L_x_10) ;  /* 0x0000000000247947 */ /* 0x000fea0003800000 */
.L_x_9:
[----:B------:R-:W-:Y:S02]  /*0c60*/  ULDC.64 UR4, c[0x0][0x590] ;  /* 0x0001640000047ab9 */ /* 0x000fe40000000a00 */
[----:B------:R-:W-:-:S04]  /*0c70*/  ISETP.NE.U32.AND P0, PT, RZ, UR4, PT ;  /* 0x00000004ff007c0c */ /* 0x000fc8000bf05070 */
[----:B------:R-:W-:-:S13]  /*0c80*/  ISETP.NE.AND.EX P0, PT, RZ, UR5, PT, P0 ;  /* 0x00000005ff007c0c */ /* 0x000fda000bf05300 */
[----:B------:R-:W-:Y:S05]  /*0c90*/  @!P0 BRA `(.L_x_11) ;  /* 0x00000000000c8947 */ /* 0x000fea0003800000 */
[----:B0-----:R-:W1:Y:S02]  /*0ca0*/  LDC.64 R8, c[0x0][0x590] ;  /* 0x00016400ff087b82 */ /* 0x001e640000000a00 */
[----:B-1----:R1:W5:Y:S01]  /*0cb0*/  LDG.E R91, desc[UR36][R8.64] ;  /* 0x00000024085b7981 */ /* 0x002362000c1e1900 */
[----:B------:R-:W-:Y:S05]  /*0cc0*/  BRA `(.L_x_10) ;  /* 0x0000000000087947 */ /* 0x000fea0003800000 */
.L_x_11:
[----:B------:R-:W-:Y:S02]  /*0cd0*/  ULDC UR4, c[0x0][0x584] ;  /* 0x0001610000047ab9 */ /* 0x000fe40000000800 */
[----:B-1----:R-:W-:-:S07]  /*0ce0*/  IMAD.U32 R91, RZ, RZ, UR4 ;  /* 0x00000004ff5b7e24 */ /* 0x002fce000f8e00ff */
.L_x_10:
[----:B------:R-:W2:Y:S01]  /*0cf0*/  LDC R2, c[0x0][0x65c] ;  /* 0x00019700ff027b82 */ /* 0x000ea20000000800 */
[----:B------:R-:W-:Y:S01]  /*0d00*/  ULDC UR6, c[0x0][0x28c] ;  /* 0x0000a30000067ab9 */ /* 0x000fe20000000800 */
[----:B------:R-:W-:Y:S01]  /*0d10*/  ISETP.NE.AND P0, PT, R10, 0x2, PT ;  /* 0x000000020a00780c */ /* 0x000fe20003f05270 */
[----:B------:R-:W-:Y:S01]  /*0d20*/  UIADD3 UR6, UR6, 0x7f, URZ ;  /* 0x0000007f06067890 */ /* 0x000fe2000fffe03f */
[----:B01----:R-:W-:Y:S01]  /*0d30*/  IMAD.U32 R8, RZ, RZ, UR12 ;  /* 0x0000000cff087e24 */ /* 0x003fe2000f8e00ff */
[----:B------:R-:W-:Y:S01]  /*0d40*/  UMOV UR38, URZ ;  /* 0x0000003f00267c82 */ /* 0x000fe20008000000 */
[----:B------:R-:W-:Y:S01]  /*0d50*/  UMOV UR39, URZ ;  /* 0x0000003f00277c82 */ /* 0x000fe20008000000 */
[----:B------:R-:W-:Y:S01]  /*0d60*/  USHF.R.S32.HI UR7, URZ, 0x1f, UR6 ;  /* 0x0000001f3f077899 */ /* 0x000fe20008011406 */
[----:B------:R-:W-:-:S03]  /*0d70*/  ULDC.64 UR8, c[0x0][0x650] ;  /* 0x0001940000087ab9 */ /* 0x000fc60000000a00 */
[----:B------:R-:W-:-:S04]  /*0d80*/  ULEA.HI UR7, UR7, UR6, URZ, 0x7 ;  /* 0x0000000607077291 */ /* 0x000fc8000f8f383f */
[----:B------:R-:W-:Y:S01]  /*0d90*/  USHF.R.S32.HI UR40, URZ, 0x7, UR7 ;  /* 0x000000073f287899 */ /* 0x000fe20008011407 */
[----:B--2---:R-:W-:-:S13]  /*0da0*/  ISETP.NE.AND P1, PT, R2, 0x1, PT ;  /* 0x000000010200780c */ /* 0x004fda0003f25270 */
[----:B------:R-:W0:Y:S01]  /*0db0*/  @P1 LDC R17, c[0x0][0x10] ;  /* 0x00000400ff111b82 */ /* 0x000e220000000800 */
[----:B------:R-:W-:Y:S02]  /*0dc0*/  @P1 IMAD.MOV.U32 R7, RZ, RZ, RZ ;  /* 0x000000ffff071224 */ /* 0x000fe400078e00ff */
[----:B------:R-:W-:-:S05]  /*0dd0*/  @P1 IMAD.MOV.U32 R9, RZ, RZ, RZ ;  /* 0x000000ffff091224 */ /* 0x000fca00078e00ff */
[----:B------:R-:W1:Y:S01]  /*0de0*/  @!P1 LDC R11, c[0x0][0xc] ;  /* 0x00000300ff0b9b82 */ /* 0x000e620000000800 */
[----:B------:R-:W-:Y:S01]  /*0df0*/  ULDC UR4, c[0x0][0xc] ;  /* 0x0000030000047ab9 */ /* 0x000fe20000000800 */
[----:B------:R-:W-:Y:S02]  /*0e00*/  ULDC UR5, c[0x0][0x10] ;  /* 0x0000040000057ab9 */ /* 0x000fe40000000800 */
[----:B------:R-:W-:-:S04]  /*0e10*/  UIMAD.WIDE.U32 UR4, UR4, UR5, URZ ;  /* 0x00000005040472a5 */ /* 0x000fc8000f8e003f */
[----:B------:R-:W2:Y:S01]  /*0e20*/  LDC R0, c[0x0][0x14] ;  /* 0x00000500ff007b82 */ /* 0x000ea20000000800 */
[----:B0-----:R-:W-:-:S04]  /*0e30*/  @P1 IMAD.WIDE.U32 R16, R17, UR12, R6 ;  /* 0x0000000c11101c25 */ /* 0x001fc8000f8e0006 */
[----:B------:R-:W-:Y:S02]  /*0e40*/  @P1 IMAD.IADD R17, R17, 0x1, R9 ;  /* 0x0000000111111824 */ /* 0x000fe400078e0209 */
[----:B------:R-:W-:Y:S02]  /*0e50*/  IMAD.MOV.U32 R9, RZ, RZ, RZ ;  /* 0x000000ffff097224 */ /* 0x000fe400078e00ff */
[----:B-1----:R-:W-:-:S04]  /*0e60*/  @!P1 IMAD.WIDE.U32 R8, R6, R11, R8 ;  /* 0x0000000b06089225 */ /* 0x002fc800078e0008 */
[----:B------:R-:W-:Y:S02]  /*0e70*/  @!P1 IMAD.MOV.U32 R16, RZ, RZ, R8 ;  /* 0x000000ffff109224 */ /* 0x000fe400078e0008 */
[----:B--2---:R-:W-:-:S04]  /*0e80*/  IMAD.WIDE.U32 R12, R0, UR4, RZ ;  /* 0x00000004000c7c25 */ /* 0x004fc8000f8e00ff */
[----:B------:R-:W-:Y:S01]  /*0e90*/  IMAD R10, R0, UR5, RZ ;  /* 0x00000005000a7c24 */ /* 0x000fe2000f8e02ff */
[----:B------:R0:W-:Y:S01]  /*0ea0*/  STL.64 [R1], R12 ;  /* 0x0000000c01007387 */ /* 0x0001e20000100a00 */
[----:B------:R-:W-:Y:S02]  /*0eb0*/  @!P1 IMAD.MOV.U32 R17, RZ, RZ, R9 ;  /* 0x000000ffff119224 */ /* 0x000fe400078e0009 */
[----:B------:R-:W-:Y:S01]  /*0ec0*/  IMAD.IADD R0, R13, 0x1, R10 ;  /* 0x000000010d007824 */ /* 0x000fe200078e020a */
[----:B------:R-:W-:Y:S06]  /*0ed0*/  @P0 BRA `(.L_x_12) ;  /* 0x0000000000200947 */ /* 0x000fec0003800000 */
[----:B------:R-:W-:Y:S01]  /*0ee0*/  UISETP.GE.U32.AND UP0, UPT, UR40, 0x9, UPT ;  /* 0x000000092800788c */ /* 0x000fe2000bf06070 */
[----:B------:R-:W-:Y:S01]  /*0ef0*/  IADD3 R16, P0, R16, R12, RZ ;  /* 0x0000000c10107210 */ /* 0x000fe20007f1e0ff */
[----:B------:R-:W-:Y:S01]  /*0f00*/  UIMAD.WIDE.U32 UR4, UR40, 0x38e38e39, URZ ;  /* 0x38e38e39280478a5 */ /* 0x000fe2000f8e003f */
[----:B------:R-:W-:-:S03]  /*0f10*/  UMOV UR39, URZ ;  /* 0x0000003f00277c82 */ /* 0x000fc60008000000 */
[----:B------:R-:W-:Y:S01]  /*0f20*/  USHF.R.U32.HI UR4, URZ, 0x1, UR5 ;  /* 0x000000013f047899 */ /* 0x000fe20008011605 */
[----:B------:R-:W-:-:S03]  /*0f30*/  IMAD.X R17, R0, 0x1, R17, P0 ;  /* 0x0000000100117824 */ /* 0x000fc600000e0611 */
[----:B------:R-:W-:Y:S02]  /*0f40*/  UIMAD UR38, UR4, -0x9, UR40 ;  /* 0xfffffff7042678a4 */ /* 0x000fe4000f8e0228 */
[----:B------:R-:W-:-:S12]  /*0f50*/  @UP0 ULOP3.LUT UR39, UR4, 0x1, URZ, 0xc0, !UPT ;  /* 0x0000000104270892 */ /* 0x000fd8000f8ec03f */
.L_x_12:
[----:B------:R-:W-:Y:S01]  /*0f60*/  ISETP.GE.U32.AND P0, PT, R16, UR8, PT ;  /* 0x0000000810007c0c */ /* 0x000fe2000bf06070 */
[----:B------:R-:W-:Y:S01]  /*0f70*/  IMAD.MOV.U32 R22, RZ, RZ, -0x1 ;  /* 0xffffffffff167424 */ /* 0x000fe200078e00ff */
[----:B------:R-:W-:Y:S01]  /*0f80*/  PRMT R8, RZ, 0x7610, R8 ;  /* 0x00007610ff087816 */ /* 0x000fe20000000008 */
[----:B------:R-:W-:Y:S01]  /*0f90*/  IMAD.MOV.U32 R19, RZ, RZ, -0x1 ;  /* 0xffffffffff137424 */ /* 0x000fe200078e00ff */
[----:B------:R-:W-:Y:S01]  /*0fa0*/  ISETP.GE.U32.AND.EX P0, PT, R17, UR9, PT, P0 ;  /* 0x0000000911007c0c */ /* 0x000fe2000bf06100 */
[----:B------:R-:W-:-:S12]  /*0fb0*/  IMAD.MOV.U32 R18, RZ, RZ, -0x1 ;  /* 0xffffffffff127424 */ /* 0x000fd800078e00ff */
[----:B------:R-:W-:Y:S05]  /*0fc0*/  @P0 BRA `(.L_x_13) ;  /* 0x0000000400240947 */ /* 0x000fea0003800000 */
[----:B------:R-:W1:Y:S01]  /*0fd0*/  LDC.64 R18, c[0x0][0x628] ;  /* 0x00018a00ff127b82 */ /* 0x000e620000000a00 */
[----:B------:R-:W-:Y:S02]  /*0fe0*/  IMAD.MOV.U32 R8, RZ, RZ, R16 ;  /* 0x000000ffff087224 */ /* 0x000fe400078e0010 */
[----:B------:R-:W-:-:S05]  /*0ff0*/  IMAD.MOV.U32 R9, RZ, RZ, R17 ;  /* 0x000000ffff097224 */ /* 0x000fca00078e0011 */
[----:B------:R-:W2:Y:S08]  /*1000*/  LDC R22, c[0x0][0x630] ;  /* 0x00018c00ff167b82 */ /* 0x000eb00000000800 */
[----:B------:R-:W3:Y:S01]  /*1010*/  LDC.64 R26, c[0x0][0x620] ;  /* 0x00018800ff1a7b82 */ /* 0x000ee20000000a00 */
[----:B-1----:R-:W-:-:S04]  /*1020*/  ISETP.NE.U32.AND P0, PT, R18, RZ, PT ;  /* 0x000000ff1200720c */ /* 0x002fc80003f05070 */
[----:B------:R-:W-:-:S13]  /*1030*/  ISETP.NE.AND.EX P0, PT, R19, RZ, PT, P0 ;  /* 0x000000ff1300720c */ /* 0x000fda0003f05300 */
[----:B--23--:R-:W-:Y:S05]  /*1040*/  @!P0 BRA `(.L_x_14) ;  /* 0x0000000000288947 */ /* 0x00cfea0003800000 */
[----:B0-----:R-:W0:Y:S02]  /*1050*/  LDC R13, c[0x0][0x634] ;  /* 0x00018d00ff0d7b82 */ /* 0x001e240000000800 */
[----:B0-----:R-:W-:-:S05]  /*1060*/  IADD3 R13, P0, R16, R13, RZ ;  /* 0x0000000d100d7210 */ /* 0x001fca0007f1e0ff */
[----:B------:R-:W-:-:S04]  /*1070*/  IMAD.X R15, RZ, RZ, R17, P0 ;  /* 0x000000ffff0f7224 */ /* 0x000fc800000e0611 */
[----:B------:R-:W-:-:S04]  /*1080*/  IMAD.WIDE.U32 R8, R15, R18, RZ ;  /* 0x000000120f087225 */ /* 0x000fc800078e00ff */
[----:B------:R-:W-:-:S04]  /*1090*/  IMAD.WIDE.U32 R10, P0, R13, R19, R8 ;  /* 0x000000130d0a7225 */ /* 0x000fc80007800008 */
[----:B------:R-:W-:-:S04]  /*10a0*/  IMAD.WIDE.U32 R8, R13, R18, RZ ;  /* 0x000000120d087225 */ /* 0x000fc800078e00ff */
[----:B------:R-:W-:Y:S01]  /*10b0*/  IMAD.X R13, RZ, RZ, RZ, P0 ;  /* 0x000000ffff0d7224 */ /* 0x000fe200000e06ff */
[----:B------:R-:W-:Y:S01]  /*10c0*/  IADD3 RZ, P0, R9, R10, RZ ;  /* 0x0000000a09ff7210 */ /* 0x000fe20007f1e0ff */
[----:B------:R-:W-:-:S04]  /*10d0*/  IMAD.MOV.U32 R12, RZ, RZ, R11 ;  /* 0x000000ffff0c7224 */ /* 0x000fc800078e000b */
[----:B------:R-:W-:-:S08]  /*10e0*/  IMAD.WIDE.U32.X R8, R15, R19, R12, P0 ;  /* 0x000000130f087225 */ /* 0x000fd000000e040c */
.L_x_14:
[----:B------:R-:W1:Y:S01]  /*10f0*/  LDC.64 R28, c[0x0][0x640] ;  /* 0x00019000ff1c7b82 */ /* 0x000e620000000a00 */
[-CC-:B------:R-:W-:Y:S01]  /*1100*/  SHF.R.U64 R32, R8, R22.reuse, R9.reuse ;  /* 0x0000001608207219 */ /* 0x180fe20000001209 */
[----:B------:R-:W-:Y:S01]  /*1110*/  IMAD.MOV.U32 R31, RZ, RZ, 0x1 ;  /* 0x00000001ff1f7424 */ /* 0x000fe200078e00ff */
[----:B------:R-:W-:Y:S02]  /*1120*/  SHF.R.U32.HI R8, RZ, R22, R9 ;  /* 0x00000016ff087219 */ /* 0x000fe40000011609 */
[----:B------:R-:W-:-:S03]  /*1130*/  IADD3 R11, P0, RZ, -R32, RZ ;  /* 0x80000020ff0b7210 */ /* 0x000fc60007f1e0ff */
[----:B0-----:R-:W0:Y:S02]  /*1140*/  LDC R12, c[0x0][0x618] ;  /* 0x00018600ff0c7b82 */ /* 0x001e240000000800 */
[----:B------:R-:W-:-:S04]  /*1150*/  IMAD.X R9, RZ, RZ, ~R8, P0 ;  /* 0x000000ffff097224 */ /* 0x000fc800000e0e08 */
[-C--:B------:R-:W-:Y:S02]  /*1160*/  IMAD R10, R9, R26.reuse, RZ ;  /* 0x0000001a090a7224 */ /* 0x080fe400078e02ff */
[----:B------:R-:W2:Y:S01]  /*1170*/  LDC R13, c[0x0][0x608] ;  /* 0x00018200ff0d7b82 */ /* 0x000ea20000000800 */
[----:B------:R-:W-:-:S04]  /*1180*/  IMAD.WIDE.U32 R8, R11, R26, R16 ;  /* 0x0000001a0b087225 */ /* 0x000fc800078e0010 */
[----:B------:R-:W-:-:S03]  /*1190*/  IMAD R11, R11, R27, R10 ;  /* 0x0000001b0b0b7224 */ /* 0x000fc600078e020a */
[----:B------:R-:W3:Y:S01]  /*11a0*/  LDC R18, c[0x0][0x658] ;  /* 0x00019600ff127b82 */ /* 0x000ee20000000800 */
[----:B------:R-:W-:Y:S01]  /*11b0*/  IMAD.IADD R9, R9, 0x1, R11 ;  /* 0x0000000109097824 */ /* 0x000fe200078e020b */
[----:B-1----:R-:W-:Y:S01]  /*11c0*/  ISETP.NE.U32.AND P0, PT, R28, RZ, PT ;  /* 0x000000ff1c00720c */ /* 0x002fe20003f05070 */
[----:B------:R-:W-:-:S03]  /*11d0*/  IMAD.MOV.U32 R11, RZ, RZ, -0x1 ;  /* 0xffffffffff0b7424 */ /* 0x000fc600078e00ff */
[----:B------:R-:W-:Y:S02]  /*11e0*/  ISETP.NE.AND.EX P0, PT, R29, RZ, PT, P0 ;  /* 0x000000ff1d00720c */ /* 0x000fe40003f05300 */
[----:B------:R-:W1:Y:S01]  /*11f0*/  LDC R27, c[0x0][0x600] ;  /* 0x00018000ff1b7b82 */ /* 0x000e620000000800 */
[-CC-:B0-----:R-:W-:Y:S02]  /*1200*/  SHF.R.U64 R25, R8, R12.reuse, R9.reuse ;  /* 0x0000000c08197219 */ /* 0x181fe40000001209 */
[----:B------:R-:W-:-:S05]  /*1210*/  SHF.R.U32.HI R8, RZ, R12, R9 ;  /* 0x0000000cff087219 */ /* 0x000fca0000011609 */
[----:B------:R-:W0:Y:S01]  /*1220*/  LDC R22, c[0x0][0x648] ;  /* 0x00019200ff167b82 */ /* 0x000e220000000800 */
[-CC-:B--2---:R-:W-:Y:S02]  /*1230*/  SHF.R.U64 R34, R25, R13.reuse, R8.reuse ;  /* 0x0000000d19227219 */ /* 0x184fe40000001208 */
[----:B------:R-:W-:-:S05]  /*1240*/  SHF.R.U32.HI R9, RZ, R13, R8 ;  /* 0x0000000dff097219 */ /* 0x000fca0000011608 */
[----:B------:R-:W2:Y:S01]  /*1250*/  LDC R26, c[0x0][0x638] ;  /* 0x00018e00ff1a7b82 */ /* 0x000ea20000000800 */
[-C--:B---3--:R-:W-:Y:S02]  /*1260*/  SHF.L.U32 R8, R11, R18.reuse, RZ ;  /* 0x000000120b087219 */ /* 0x088fe400000006ff */
[--C-:B------:R-:W-:Y:S02]  /*1270*/  SHF.R.U64 R36, R34, R18, R9.reuse ;  /* 0x0000001222247219 */ /* 0x100fe40000001209 */
[----:B------:R-:W-:Y:S02]  /*1280*/  LOP3.LUT R15, RZ, R8, RZ, 0x33, !PT ;  /* 0x00000008ff0f7212 */ /* 0x000fe400078e33ff */
[----:B------:R-:W-:Y:S01]  /*1290*/  SHF.R.U32.HI R9, RZ, R18, R9 ;  /* 0x00000012ff097219 */ /* 0x000fe20000011609 */
[----:B------:R-:W3:Y:S01]  /*12a0*/  LDC R30, c[0x0][0x610] ;  /* 0x00018400ff1e7b82 */ /* 0x000ee20000000800 */
[----:B------:R-:W-:Y:S01]  /*12b0*/  IMAD.MOV.U32 R8, RZ, RZ, R36 ;  /* 0x000000ffff087224 */ /* 0x000fe200078e0024 */
[----:B------:R-:W-:Y:S06]  /*12c0*/  @!P0 BRA `(.L_x_15) ;  /* 0x0000000000288947 */ /* 0x000fec0003800000 */
[----:B------:R-:W4:Y:S02]  /*12d0*/  LDC R13, c[0x0][0x64c] ;  /* 0x00019300ff0d7b82 */ /* 0x000f240000000800 */
[----:B----4-:R-:W-:-:S05]  /*12e0*/  IADD3 R13, P0, R36, R13, RZ ;  /* 0x0000000d240d7210 */ /* 0x010fca0007f1e0ff */
        /* <DEDUP_REMOVED lines=8> */
.L_x_15:
[----:B0-----:R-:W-:Y:S01]  /*1370*/  SHF.R.U64 R9, R8, R22, R9 ;  /* 0x0000001608097219 */ /* 0x001fe20000001209 */
[----:B-1----:R-:W-:Y:S01]  /*1380*/  VIADD R10, R27, 0xffffffff ;  /* 0xffffffff1b0a7836 */ /* 0x002fe20000000000 */
[----:B------:R-:W-:Y:S01]  /*1390*/  SHF.L.U32 R7, R31, R18, RZ ;  /* 0x000000121f077219 */ /* 0x000fe200000006ff */
[----:B------:R-:W-:Y:S01]  /*13a0*/  @P1 IMAD R20, R21, R24, R6 ;  /* 0x0000001815141224 */ /* 0x000fe200078e0206 */
[----:B------:R-:W-:Y:S01]  /*13b0*/  LOP3.LUT R8, R34, R15, RZ, 0xc0, !PT ;  /* 0x0000000f22087212 */ /* 0x000fe200078ec0ff */
[----:B------:R-:W-:Y:S01]  /*13c0*/  IMAD.MOV R11, RZ, RZ, -R9 ;  /* 0x000000ffff0b7224 */ /* 0x000fe200078e0a09 */
[----:B------:R-:W-:Y:S01]  /*13d0*/  LOP3.LUT R10, R25, R10, RZ, 0xc0, !PT ;  /* 0x0000000a190a7212 */ /* 0x000fe200078ec0ff */
[----:B------:R-:W-:Y:S02]  /*13e0*/  IMAD.MOV.U32 R18, RZ, RZ, R32 ;  /* 0x000000ffff127224 */ /* 0x000fe400078e0020 */
[----:B------:R-:W-:Y:S02]  /*13f0*/  IMAD R7, R7, R9, R8 ;  /* 0x0000000907077224 */ /* 0x000fe400078e0208 */
[----:B--2---:R-:W-:-:S02]  /*1400*/  IMAD R6, R11, R26, R36 ;  /* 0x0000001a0b067224 */ /* 0x004fc400078e0224 */
[----:B---3--:R-:W-:Y:S02]  /*1410*/  IMAD R22, R7, R30, R20 ;  /* 0x0000001e07167224 */ /* 0x008fe400078e0214 */
[----:B------:R-:W-:Y:S02]  /*1420*/  IMAD R7, R6, R27, R10 ;  /* 0x0000001b06077224 */ /* 0x000fe400078e020a */
[----:B------:R-:W-:-:S03]  /*1430*/  IMAD.MOV.U32 R8, RZ, RZ, 0x1 ;  /* 0x00000001ff087424 */ /* 0x000fc600078e00ff */
[----:B------:R-:W-:Y:S02]  /*1440*/  SEL R19, R7, R22, !P1 ;  /* 0x0000001607137207 */ /* 0x000fe40004800000 */
[----:B------:R-:W-:-:S07]  /*1450*/  SEL R22, R22, R7, !P1 ;  /* 0x0000000716167207 */ /* 0x000fce0004800000 */
.L_x_13:
[----:B------:R-:W-:Y:S05]  /*1460*/  @!P2 BRA `(.L_x_16) ;  /* 0x00000000000ca947 */ /* 0x000fea0003800000 */
[----:B------:R-:W-:Y:S01]  /*1470*/  UCGABAR_WAIT ;  /* 0x0000000000007dc7 */ /* 0x000fe20008000000 */
[----:B------:R-:W-:Y:S01]  /*1480*/  CCTL.IVALL ;  /* 0x00000000ff00798f */ /* 0x000fe20002000000 */
[----:B------:R-:W-:Y:S05]  /*1490*/  BRA `(.L_x_17) ;  /* 0x0000000000047947 */ /* 0x000fea0003800000 */
.L_x_16:
[----:B------:R-:W-:Y:S06]  /*14a0*/  BAR.SYNC.DEFER_BLOCKING 0x0 ;  /* 0x0000000000007b1d */ /* 0x000fec0000010000 */
.L_x_17:
[----:B------:R-:W-:Y:S05]  /*14b0*/  @!P3 BRA `(.L_x_18) ;  /* 0x00000048002cb947 */ /* 0x000fea0003800000 */
[----:B------:R-:W-:-:S13]  /*14c0*/  ISETP.GT.U32.AND P0, PT, R33, 0x1, PT ;  /* 0x000000012100780c */ /* 0x000fda0003f04070 */
[----:B------:R-:W-:Y:S05]  /*14d0*/  @P0 EXIT ;  /* 0x000000000000094d */ /* 0x000fea0003800000 */
.L_x_19:
[----:B------:R-:W-:-:S08]  /*14e0*/  NOP ;  /* 0x0000000000007918 */ /* 0x000fd00000000000 */
[----:B------:R-:W1:Y:S02]  /*14f0*/  USETMAXREG.TRY_ALLOC.CTAPOOL UP0, 0xe8 ;  /* 0x000000e8000079c8 */ /* 0x000e640008000600 */
[----:B-1----:R-:W-:-:S13]  /*1500*/  PLOP3.LUT P0, PT, PT, PT, UP0, 0x80, 0x0 ;  /* 0x000000000000781c */ /* 0x002fda0003f0f008 */
[----:B------:R-:W-:Y:S05]  /*1510*/  @!P0 BRA `(.L_x_19) ;  /* 0xfffffffc00f08947 */ /* 0x000fea000383ffff */
[----:B------:R-:W-:-:S13]  /*1520*/  LOP3.LUT P0, RZ, R8, 0xff, RZ, 0xc0, !PT ;  /* 0x000000ff08ff7812 */ /* 0x000fda000780c0ff */
[----:B------:R-:W-:Y:S05]  /*1530*/  @!P0 EXIT ;  /* 0x000000000000894d */ /* 0x000fea0003800000 */
[----:B------:R-:W2:Y:S01]  /*1540*/  LDL.64 R10, [R1] ;  /* 0x00000000010a7983 */ /* 0x000ea20000100a00 */
[CC--:B------:R-:W-:Y:S01]  /*1550*/  LEA.HI R5, R3.reuse, R4.reuse, RZ, 0x2 ;  /* 0x0000000403057211 */ /* 0x0c0fe200078f10ff */
[----:B------:R-:W1:Y:S01]  /*1560*/  S2UR UR4, SR_CgaCtaId ;  /* 0x00000000000479c3 */ /* 0x000e620000008800 */
[----:B------:R-:W-:Y:S01]  /*1570*/  LEA.HI R3, R3, R4, RZ, 0x5 ;  /* 0x0000000403037211 */ /* 0x000fe200078f28ff */
[----:B------:R-:W-:Y:S01]  /*1580*/  UISETP.LT.AND UP0, UPT, UR40, 0x1, UPT ;  /* 0x000000012800788c */ /* 0x000fe2000bf01270 */
[--C-:B------:R-:W-:Y:S01]  /*1590*/  SHF.R.S32.HI R92, RZ, 0x2, R5.reuse ;  /* 0x00000002ff5c7819 */ /* 0x100fe20000011405 */
[----:B------:R-:W-:Y:S01]  /*15a0*/  UIADD3 UR5, UR43, -0x1, URZ ;  /* 0xffffffff2b057890 */ /* 0x000fe2000fffe03f */
[----:B------:R-:W-:Y:S01]  /*15b0*/  SHF.R.S32.HI R7, RZ, 0x1f, R5 ;  /* 0x0000001fff077819 */ /* 0x000fe20000011405 */
[----:B------:R-:W-:Y:S01]  /*15c0*/  USEL UR42, UR40, 0x1, UP0 ;  /* 0x00000001282a7887 */ /* 0x000fe20008000000 */
[----:B------:R-:W-:Y:S01]  /*15d0*/  SHF.R.S32.HI R3, RZ, 0x5, R3 ;  /* 0x00000005ff037819 */ /* 0x000fe20000011403 */
[----:B------:R-:W3:Y:S01]  /*15e0*/  LDC R96, c[0x0][0x658] ;  /* 0x00019600ff607b82 */ /* 0x000ee20000000800 */
[----:B------:R-:W-:Y:S01]  /*15f0*/  LEA.HI R7, R7, R92, RZ, 0x3 ;  /* 0x0000005c07077211 */ /* 0x000fe200078f18ff */
[----:B------:R-:W-:Y:S01]  /*1600*/  UMOV UR41, 0x400 ;  /* 0x0000040000297882 */ /* 0x000fe20000000000 */
[----:B------:R-:W-:Y:S01]  /*1610*/  LOP3.LUT R5, R5, 0xfffffffc, RZ, 0xc0, !PT ;  /* 0xfffffffc05057812 */ /* 0x000fe200078ec0ff */
[----:B------:R-:W-:Y:S01]  /*1620*/  UISETP.NE.AND UP0, UPT, UR5, URZ, UPT ;  /* 0x0000003f0500728c */ /* 0x000fe2000bf05270 */
[----:B------:R-:W-:Y:S01]  /*1630*/  LOP3.LUT R7, R7, 0xfffffff8, RZ, 0xc0, !PT ;  /* 0xfffffff807077812 */ /* 0x000fe200078ec0ff */
[----:B------:R-:W-:Y:S01]  /*1640*/  ULDC UR6, c[0x0][0x284] ;  /* 0x0000a10000067ab9 */ /* 0x000fe20000000800 */
[----:B------:R-:W-:Y:S01]  /*1650*/  USHF.L.U32 UR45, UR40, 0x1, URZ ;  /* 0x00000001282d7899 */ /* 0x000fe2000800063f */
[----:B------:R-:W4:Y:S01]  /*1660*/  LDC R6, c[0x0][0x288] ;  /* 0x0000a200ff067b82 */ /* 0x000f220000000800 */
[----:B------:R-:W-:Y:S01]  /*1670*/  IMAD.IADD R5, R4, 0x1, -R5 ;  /* 0x0000000104057824 */ /* 0x000fe200078e0a05 */
[----:B------:R-:W-:Y:S01]  /*1680*/  UIADD3 UR42, -UR42, UR40, URZ ;  /* 0x000000282a2a7290 */ /* 0x000fe2000fffe13f */
[----:B------:R-:W-:-:S02]  /*1690*/  IMAD.IADD R92, R92, 0x1, -R7 ;  /* 0x000000015c5c7824 */ /* 0x000fc400078e0a07 */
[----:B------:R-:W-:Y:S02]  /*16a0*/  IMAD.MOV.U32 R7, RZ, RZ, 0x1 ;  /* 0x00000001ff077424 */ /* 0x000fe400078e00ff */
[--C-:B------:R-:W-:Y:S01]  /*16b0*/  IMAD R101, R3, -0x10, -R92.reuse ;  /* 0xfffffff003657824 */ /* 0x100fe200078e0a5c */
[----:B------:R-:W0:Y:S01]  /*16c0*/  LDC R99, c[0x0][0x600] ;  /* 0x00018000ff637b82 */ /* 0x000e220000000800 */
[--C-:B------:R-:W-:Y:S01]  /*16d0*/  SHF.R.S32.HI R93, RZ, 0x1f, R92.reuse ;  /* 0x0000001fff5d7819 */ /* 0x100fe2000001145c */
[----:B-1----:R-:W-:Y:S01]  /*16e0*/  ULEA UR41, UR4, UR41, 0x18 ;  /* 0x0000002904297291 */ /* 0x002fe2000f8ec03f */
[----:B------:R-:W-:Y:S01]  /*16f0*/  IMAD.SHL.U32 R94, R5, 0x2, RZ ;  /* 0x00000002055e7824 */ /* 0x000fe200078e00ff */
[----:B------:R-:W-:Y:S01]  /*1700*/  USHF.L.U32 UR4, UR5, 0x3, URZ ;  /* 0x0000000305047899 */ /* 0x000fe2000800063f */
[----:B------:R-:W-:Y:S01]  /*1710*/  VIADD R101, R101, UR6 ;  /* 0x0000000665657c36 */ /* 0x000fe20008000000 */
[----:B------:R-:W-:Y:S01]  /*1720*/  USEL UR5, URZ, 0x1, UP0 ;  /* 0x000000013f057887 */ /* 0x000fe20008000000 */
[----:B------:R-:W-:Y:S01]  /*1730*/  IMAD.WIDE R92, R3, 0x10, R92 ;  /* 0x00000010035c7825 */ /* 0x000fe200078e025c */
[----:B------:R-:W-:Y:S01]  /*1740*/  UIADD3 UR46, UR41, 0xa0, URZ ;  /* 0x000000a0292e7890 */ /* 0x000fe2000fffe03f */
[----:B------:R-:W-:Y:S01]  /*1750*/  SHF.R.S32.HI R95, RZ, 0x1f, R94 ;  /* 0x0000001fff5f7819 */ /* 0x000fe2000001145e */
[----:B------:R-:W-:Y:S01]  /*1760*/  ULOP3.LUT UR4, UR4, 0x8, URZ, 0xc0, !UPT ;  /* 0x0000000804047892 */ /* 0x000fe2000f8ec03f */
[----:B------:R-:W-:Y:S01]  /*1770*/  IMAD.MOV.U32 R3, RZ, RZ, -0x1 ;  /* 0xffffffffff037424 */ /* 0x000fe200078e00ff */
[----:B------:R-:W-:Y:S01]  /*1780*/  ULEA UR43, UR43, UR46, 0x3 ;  /* 0x0000002e2b2b7291 */ /* 0x000fe2000f8e183f */
[----:B------:R-:W-:Y:S01]  /*1790*/  IMAD.U32 R103, RZ, RZ, UR5 ;  /* 0x00000005ff677e24 */ /* 0x000fe2000f8e00ff */
[----:B------:R-:W-:-:S02]  /*17a0*/  ULOP3.LUT UR47, UR4, 0x8, URZ, 0x3c, !UPT ;  /* 0x00000008042f7892 */ /* 0x000fc4000f8e3c3f */
[-C--:B---3--:R-:W-:Y:S01]  /*17b0*/  SHF.L.U32 R3, R3, R96.reuse, RZ ;  /* 0x0000006003037219 */ /* 0x088fe200000006ff */
[----:B----4-:R-:W-:Y:S01]  /*17c0*/  IMAD R97, R5, -0x2, R6 ;  /* 0xfffffffe05617824 */ /* 0x010fe200078e0206 */
[----:B------:R-:W-:Y:S01]  /*17d0*/  SHF.L.U32 R96, R7, R96, RZ ;  /* 0x0000006007607219 */ /* 0x000fe200000006ff */
[----:B------:R-:W-:Y:S01]  /*17e0*/  ULOP3.LUT UR44, UR4, 0x18, URZ, 0x3c, !UPT ;  /* 0x00000018042c7892 */ /* 0x000fe2000f8e3c3f */
[----:B------:R-:W-:Y:S01]  /*17f0*/  LOP3.LUT R100, RZ, R3, RZ, 0x33, !PT ;  /* 0x00000003ff647212 */ /* 0x000fe200078e33ff */
[----:B0-----:R-:W-:Y:S01]  /*1800*/  VIADD R99, R99, 0xffffffff ;  /* 0xffffffff63637836 */ /* 0x001fe20000000000 */
[----:B--2---:R-:W-:-:S09]  /*1810*/  SHF.L.U64.HI R98, R10, 0x1, R0 ;  /* 0x000000010a627819 */ /* 0x004fd20000010200 */
.L_x_171:
[----:B------:R-:W-:-:S04]  /*1820*/  SHF.L.U32 R0, R103, 0x1f, RZ ;  /* 0x0000001f67007819 */ /* 0x000fc800000006ff */
[----:B------:R-:W0:Y:S02]  /*1830*/  SYNCS.PHASECHK.TRANS64.TRYWAIT P0, [UR43+-0x8], R0 ;  /* 0xfffff800ff0075a7 */ /* 0x000e24000800016b */
[----:B01--4-:R-:W-:Y:S05]  /*1840*/  @!P0 BRA `(.L_x_20) ;  /* 0x0000005800508947 */ /* 0x013fea0003800000 */
.L_x_198:
[----:B------:R-:W-:Y:S02]  /*1850*/  ULDC UR4, c[0x0][0x28c] ;  /* 0x0000a30000047ab9 */ /* 0x000fe40000000800 */
[----:B------:R-:W-:-:S13]  /*1860*/  ISETP.LT.AND P0, PT, RZ, UR4, PT ;  /* 0x00000004ff007c0c */ /* 0x000fda000bf01270 */
[----:B------:R-:W-:Y:S05]  /*1870*/  @P0 BRA `(.L_x_21) ;  /* 0x0000000000400947 */ /* 0x000fea0003800000 */
[----:B0-----:R-:W-:Y:S01]  /*1880*/  MOV R0, 0x0 ;  /* 0x0000000000007802 */ /* 0x001fe20000000f00 */
[----:B------:R-:W-:Y:S01]  /*1890*/  ULDC.64 UR4, c[0x4][0x68] ;  /* 0x01001a0000047ab9 */ /* 0x000fe20000000a00 */
[----:B------:R-:W-:Y:S01]  /*18a0*/  ULDC.64 UR6, c[0x4][0x8] ;  /* 0x0100020000067ab9 */ /* 0x000fe20000000a00 */
[----:B------:R-:W-:Y:S01]  /*18b0*/  IMAD.U32 R4, RZ, RZ, UR4 ;  /* 0x00000004ff047e24 */ /* 0x000fe2000f8e00ff */
[----:B------:R0:W1:Y:S01]  /*18c0*/  LDC.64 R14, c[0x4][R0] ;  /* 0x01000000000e7b82 */ /* 0x0000620000000a00 */
[----:B------:R-:W-:Y:S01]  /*18d0*/  IMAD.U32 R5, RZ, RZ, UR5 ;  /* 0x00000005ff057e24 */ /* 0x000fe2000f8e00ff */
[----:B------:R-:W-:Y:S01]  /*18e0*/  ULDC.64 UR4, c[0x4][0x70] ;  /* 0x01001c0000047ab9 */ /* 0x000fe20000000a00 */
[----:B------:R-:W-:Y:S02]  /*18f0*/  IMAD.U32 R10, RZ, RZ, UR6 ;  /* 0x00000006ff0a7e24 */ /* 0x000fe4000f8e00ff */
[----:B------:R-:W-:Y:S02]  /*1900*/  IMAD.U32 R6, RZ, RZ, UR4 ;  /* 0x00000004ff067e24 */ /* 0x000fe4000f8e00ff */
[----:B------:R-:W-:-:S02]  /*1910*/  IMAD.U32 R7, RZ, RZ, UR5 ;  /* 0x00000005ff077e24 */ /* 0x000fc4000f8e00ff */
[----:B------:R-:W-:Y:S02]  /*1920*/  IMAD.U32 R11, RZ, RZ, UR7 ;  /* 0x00000007ff0b7e24 */ /* 0x000fe4000f8e00ff */
[----:B------:R-:W-:Y:S02]  /*1930*/  IMAD.MOV.U32 R8, RZ, RZ, 0x1e1 ;  /* 0x000001e1ff087424 */ /* 0x000fe400078e00ff */
[----:B------:R-:W-:Y:S02]  /*1940*/  IMAD.MOV.U32 R12, RZ, RZ, 0x1 ;  /* 0x00000001ff0c7424 */ /* 0x000fe400078e00ff */
[----:B0-----:R-:W-:-:S07]  /*1950*/  IMAD.MOV.U32 R13, RZ, RZ, RZ ;  /* 0x000000ffff0d7224 */ /* 0x001fce00078e00ff */
[----:B------:R-:W-:-:S07]  /*1960*/  LEPC R20, `(.L_x_21) ;  /* 0x000000001014794e */ /* 0x000fce0000000000 */
[----:B-1---5:R-:W-:Y:S05]  /*1970*/  CALL.ABS.NOINC R14 ;  /* 0x000000000e007343 */ /* 0x022fea0003c00000 */
.L_x_21:
[----:B0-----:R-:W-:-:S04]  /*1980*/  LOP3.LUT R0, R23, 0x1, RZ, 0xfc, !PT ;  /* 0x0000000117007812 */ /* 0x001fc800078efcff */
[----:B------:R-:W-:-:S13]  /*1990*/  ISETP.NE.AND P0, PT, R0, 0x3, PT ;  /* 0x000000030000780c */ /* 0x000fda0003f05270 */
[----:B------:R-:W-:Y:S05]  /*19a0*/  @!P0 BRA `(.L_x_22) ;  /* 0x0000000000048947 */ /* 0x000fea0003800000 */
[----:B------:R-:W-:Y:S01]  /*19b0*/  BPT.TRAP 0x1 ;  /* 0x000000040000795c */ /* 0x000fe20000300000 */
.L_x_22:
[----:B------:R-:W-:Y:S02]  /*19c0*/  IMAD.U32 R3, RZ, RZ, UR38 ;  /* 0x00000026ff037e24 */ /* 0x000fe4000f8e00ff */
[----:B------:R-:W-:-:S03]  /*19d0*/  IMAD.U32 R0, RZ, RZ, UR39 ;  /* 0x00000027ff007e24 */ /* 0x000fc6000f8e00ff */
[----:B------:R-:W-:Y:S02]  /*19e0*/  LEA R3, R3, UR41, 0x3 ;  /* 0x0000002903037c11 */ /* 0x000fe4000f8e18ff */
[----:B------:R-:W-:-:S04]  /*19f0*/  SHF.L.U32 R0, R0, 0x1f, RZ ;  /* 0x0000001f00007819 */ /* 0x000fc800000006ff */
[----:B------:R0:W1:Y:S01]  /*1a00*/  SYNCS.PHASECHK.TRANS64.TRYWAIT P1, [R3+URZ], R0 ;  /* 0x00000000030075a7 */ /* 0x000062000802017f */
[----:B------:R-:W-:Y:S05]  /*1a10*/  @!P0 BRA `(.L_x_23) ;  /* 0x0000000000048947 */ /* 0x000fea0003800000 */
[----:B------:R-:W-:Y:S01]  /*1a20*/  BPT.TRAP 0x1 ;  /* 0x000000040000795c */ /* 0x000fe20000300000 */
.L_x_23:
[----:B------:R-:W-:-:S05]  /*1a30*/  IMAD.U32 R4, RZ, RZ, UR42 ;  /* 0x0000002aff047e24 */ /* 0x000fca000f8e00ff */
[----:B------:R-:W-:Y:S01]  /*1a40*/  ISETP.GE.AND P2, PT, R4, 0x1, PT ;  /* 0x000000010400780c */ /* 0x000fe20003f46270 */
[----:B-1----:R-:W-:-:S12]  /*1a50*/  @P1 BRA `(.L_x_24) ;  /* 0x0000000000081947 */ /* 0x002fd80003800000 */
[----:B------:R-:W1:Y:S02]  /*1a60*/  SYNCS.PHASECHK.TRANS64.TRYWAIT P1, [R3+URZ], R0 ;  /* 0x00000000030075a7 */ /* 0x000e64000802017f */
[----:B-1----:R-:W-:Y:S05]  /*1a70*/  @!P1 BRA `(.L_x_25) ;  /* 0x0000005400dc9947 */ /* 0x002fea0003800000 */
.L_x_24:
[----:B------:R-:W-:Y:S05]  /*1a80*/  WARPSYNC.ALL ;  /* 0x0000000000007948 */ /* 0x000fea0003800000 */
[----:B------:R-:W-:Y:S01]  /*1a90*/  UIADD3 UR4, UR41, 0x180, URZ ;  /* 0x0000018029047890 */ /* 0x000fe2000fffe03f */
[----:B------:R-:W-:Y:S01]  /*1aa0*/  WARPGROUP.ARRIVE ;  /* 0x00000000000079c5 */ /* 0x000fe20000000000 */
[----:B------:R-:W-:Y:S02]  /*1ab0*/  UIADD3 UR5, UR41, 0x12180, URZ ;  /* 0x0001218029057890 */ /* 0x000fe4000fffe03f */
[----:B------:R-:W-:Y:S02]  /*1ac0*/  USHF.R.U32.HI UR4, URZ, 0x4, UR4 ;  /* 0x000000043f047899 */ /* 0x000fe40008011604 */
[----:B------:R-:W-:-:S02]  /*1ad0*/  USHF.R.U32.HI UR5, URZ, 0x4, UR5 ;  /* 0x000000043f057899 */ /* 0x000fc40008011605 */
[----:B------:R-:W-:Y:S02]  /*1ae0*/  ULOP3.LUT UR4, UR4, 0x3fff, URZ, 0xc0, !UPT ;  /* 0x00003fff04047892 */ /* 0x000fe4000f8ec03f */
[----:B------:R-:W-:Y:S02]  /*1af0*/  ULOP3.LUT UR5, UR5, 0x3fff, URZ, 0xc0, !UPT ;  /* 0x00003fff05057892 */ /* 0x000fe4000f8ec03f */
[----:B------:R-:W-:Y:S02]  /*1b00*/  ULOP3.LUT UR8, UR4, 0x10000, URZ, 0xfc, !UPT ;  /* 0x0001000004087892 */ /* 0x000fe4000f8efc3f */
[----:B------:R-:W-:Y:S02]  /*1b10*/  ULOP3.LUT UR9, UR5, 0x10000, URZ, 0xfc, !UPT ;  /* 0x0001000005097892 */ /* 0x000fe4000f8efc3f */
[----:B------:R-:W-:Y:S02]  /*1b20*/  ULEA UR10, UR38, UR8, 0x9 ;  /* 0x00000008260a7291 */ /* 0x000fe4000f8e483f */
[----:B------:R-:W-:Y:S01]  /*1b30*/  ULEA UR11, UR38, UR9, 0xa ;  /* 0x00000009260b7291 */ /* 0x000fe2000f8e503f */
[----:B------:R-:W-:Y:S01]  /*1b40*/  UMOV UR5, 0x40000040 ;  /* 0x4000004000057882 */ /* 0x000fe20000000000 */
[----:B------:R-:W-:-:S03]  /*1b50*/  UMOV UR7, 0x40000040 ;  /* 0x4000004000077882 */ /* 0x000fc60000000000 */
[----:B------:R-:W-:Y:S02]  /*1b60*/  UMOV UR4, UR10 ;  /* 0x0000000a00047c82 */ /* 0x000fe40008000000 */
[----:B------:R-:W-:Y:S02]  /*1b70*/  UMOV UR6, UR11 ;  /* 0x0000000b00067c82 */ /* 0x000fe40008000000 */
[----:B------:R-:W-:Y:S01]  /*1b80*/  IGMMA.64x128x32.S8.S8 R24, gdesc[UR4], RZ, !UPT, gsb0 ;  /* 0x03600000041879f1 */ /* 0x000fe2000c0410ff */
[----:B------:R-:W-:Y:S02]  /*1b90*/  UIADD3 UR4, UR10, 0x2, URZ ;  /* 0x000000020a047890 */ /* 0x000fe4000fffe03f */
[----:B------:R-:W-:Y:S01]  /*1ba0*/  UIADD3 UR6, UR11, 0x2, URZ ;  /* 0x000000020b067890 */ /* 0x000fe2000fffe03f */
[----:B------:R-:W-:Y:S01]  /*1bb0*/  UMOV UR5, 0x40000040 ;  /* 0x4000004000057882 */ /* 0x000fe20000000000 */
[----:B------:R-:W-:Y:S01]  /*1bc0*/  UMOV UR7, 0x40000040 ;  /* 0x4000004000077882 */ /* 0x000fe20000000000 */
[----:B------:R-:W-:-:S02]  /*1bd0*/  WARPGROUP.DEPBAR.LE gsb0, 0x0 ;  /* 0x00008000000079c5 */ /* 0x000fc40000010000 */
[----:B------:R-:W-:-:S06]  /*1be0*/  WARPGROUP.ARRIVE ;  /* 0x00000000000079c5 */ /* 0x000fcc0000000000 */
[----:B------:R-:W-:Y:S01]  /*1bf0*/  IGMMA.64x128x32.S8.S8 R24, gdesc[UR4], R24, gsb0 ;  /* 0x03600000041879f1 */ /* 0x000fe20008041018 */
[----:B------:R-:W-:Y:S02]  /*1c00*/  UIADD3 UR4, UR10, 0x4, URZ ;  /* 0x000000040a047890 */ /* 0x000fe4000fffe03f */
[----:B------:R-:W-:Y:S01]  /*1c10*/  UIADD3 UR6, UR11, 0x4, URZ ;  /* 0x000000040b067890 */ /* 0x000fe2000fffe03f */
[----:B------:R-:W-:Y:S01]  /*1c20*/  UMOV UR5, 0x40000040 ;  /* 0x4000004000057882 */ /* 0x000fe20000000000 */
[----:B------:R-:W-:Y:S01]  /*1c30*/  UMOV UR7, 0x40000040 ;  /* 0x4000004000077882 */ /* 0x000fe20000000000 */
[----:B------:R-:W-:Y:S02]  /*1c40*/  WARPGROUP.DEPBAR.LE gsb0, 0x0 ;  /* 0x00008000000079c5 */ /* 0x000fe40000010000 */
        /* <DEDUP_REMOVED lines=8> */
[----:B------:R-:W-:Y:S03]  /*1cd0*/  IGMMA.64x128x32.S8.S8 R24, gdesc[UR4], R24, gsb0 ;  /* 0x03600000041879f1 */ /* 0x000fe60008041018 */
[----:B------:R-:W-:Y:S02]  /*1ce0*/  WARPGROUP.DEPBAR.LE gsb0, 0x0 ;  /* 0x00008000000079c5 */ /* 0x000fe40000010000 */
[----:B------:R-:W-:Y:S05]  /*1cf0*/  @!P2 BRA `(.L_x_26) ;  /* 0x000000040014a947 */ /* 0x000fea0003800000 */
[----:B------:R-:W-:Y:S01]  /*1d00*/  UIADD3 UR4, UR38, 0x1, URZ ;  /* 0x0000000126047890 */ /* 0x000fe2000fffe03f */
[----:B01----:R-:W-:Y:S02]  /*1d10*/  IMAD.U32 R0, RZ, RZ, UR42 ;  /* 0x0000002aff007e24 */ /* 0x003fe4000f8e00ff */
[----:B------:R-:W-:Y:S01]  /*1d20*/  IMAD.U32 R3, RZ, RZ, UR38 ;  /* 0x00000026ff037e24 */ /* 0x000fe2000f8e00ff */
[----:B------:R-:W-:-:S04]  /*1d30*/  UISETP.NE.AND UP0, UPT, UR4, 0x9, UPT ;  /* 0x000000090400788c */ /* 0x000fc8000bf05270 */
[----:B------:R-:W-:Y:S02]  /*1d40*/  USEL UR5, URZ, 0x1, UP0 ;  /* 0x000000013f057887 */ /* 0x000fe40008000000 */
[----:B------:R-:W-:Y:S02]  /*1d50*/  USEL UR10, UR4, URZ, UP0 ;  /* 0x0000003f040a7287 */ /* 0x000fe40008000000 */
[----:B------:R-:W-:-:S06]  /*1d60*/  ULOP3.LUT UR5, UR39, UR5, URZ, 0x3c, !UPT ;  /* 0x0000000527057292 */ /* 0x000fcc000f8e3c3f */
[----:B------:R-:W-:-:S07]  /*1d70*/  IMAD.U32 R6, RZ, RZ, UR5 ;  /* 0x00000005ff067e24 */ /* 0x000fce000f8e00ff */
.L_x_33:
[----:B------:R-:W-:Y:S05]  /*1d80*/  @!P0 BRA `(.L_x_27) ;  /* 0x0000000000048947 */ /* 0x000fea0003800000 */
[----:B------:R-:W-:Y:S01]  /*1d90*/  BPT.TRAP 0x1 ;  /* 0x000000040000795c */ /* 0x000fe20000300000 */
.L_x_27:
[----:B------:R-:W-:Y:S01]  /*1da0*/  ULEA UR4, UR10, UR41, 0x3 ;  /* 0x000000290a047291 */ /* 0x000fe2000f8e183f */
[----:B------:R-:W-:-:S08]  /*1db0*/  SHF.L.U32 R4, R6, 0x1f, RZ ;  /* 0x0000001f06047819 */ /* 0x000fd000000006ff */
[----:B------:R0:W1:Y:S01]  /*1dc0*/  SYNCS.PHASECHK.TRANS64.TRYWAIT P1, [UR4], R4 ;  /* 0x00000004ff0075a7 */ /* 0x0000620008020144 */
[----:B------:R-:W-:Y:S05]  /*1dd0*/  @!P0 BRA `(.L_x_28) ;  /* 0x0000000000048947 */ /* 0x000fea0003800000 */
[----:B------:R-:W-:Y:S01]  /*1de0*/  BPT.TRAP 0x1 ;  /* 0x000000040000795c */ /* 0x000fe20000300000 */
.L_x_28:
[----:B-1----:R-:W-:Y:S05]  /*1df0*/  @P1 BRA `(.L_x_29) ;  /* 0x0000000000081947 */ /* 0x002fea0003800000 */
[----:B------:R-:W1:Y:S02]  /*1e00*/  SYNCS.PHASECHK.TRANS64.TRYWAIT P1, [UR4], R4 ;  /* 0x00000004ff0075a7 */ /* 0x000e640008020144 */
[----:B-1----:R-:W-:Y:S05]  /*1e10*/  @!P1 BRA `(.L_x_30) ;  /* 0x0000005400089947 */ /* 0x002fea0003800000 */
.L_x_29:
[----:B------:R-:W-:Y:S01]  /*1e20*/  ULEA UR11, UR10, UR8, 0x9 ;  /* 0x000000080a0b7291 */ /* 0x000fe2000f8e483f */
[----:B------:R-:W-:Y:S01]  /*1e30*/  WARPGROUP.ARRIVE ;  /* 0x00000000000079c5 */ /* 0x000fe20000000000 */
[----:B------:R-:W-:Y:S01]  /*1e40*/  ULEA UR12, UR10, UR9, 0xa ;  /* 0x000000090a0c7291 */ /* 0x000fe2000f8e503f */
[----:B------:R-:W-:Y:S01]  /*1e50*/  UMOV UR5, 0x40000040 ;  /* 0x4000004000057882 */ /* 0x000fe20000000000 */
[----:B------:R-:W-:-:S03]  /*1e60*/  UMOV UR7, 0x40000040 ;  /* 0x4000004000077882 */ /* 0x000fc60000000000 */
[----:B------:R-:W-:Y:S02]  /*1e70*/  UMOV UR4, UR11 ;  /* 0x0000000b00047c82 */ /* 0x000fe40008000000 */
[----:B------:R-:W-:Y:S02]  /*1e80*/  UMOV UR6, UR12 ;  /* 0x0000000c00067c82 */ /* 0x000fe40008000000 */
[----:B------:R-:W-:Y:S01]  /*1e90*/  IGMMA.64x128x32.S8.S8 R24, gdesc[UR4], R24, gsb0 ;  /* 0x03600000041879f1 */ /* 0x000fe20008041018 */
        /* <DEDUP_REMOVED lines=23> */
[----:B------:R-:W-:Y:S01]  /*2010*/  BPT.TRAP 0x1 ;  /* 0x000000040000795c */ /* 0x000fe20000300000 */
.L_x_31:
[----:B------:R-:W-:-:S13]  /*2020*/  ISETP.NE.AND P1, PT, R89, RZ, PT ;  /* 0x000000ff5900720c */ /* 0x000fda0003f25270 */
[----:B01----:R-:W-:-:S05]  /*2030*/  @P1 LEA R4, R3, UR41, 0x3 ;  /* 0x0000002903041c11 */ /* 0x003fca000f8e18ff */
[----:B------:R-:W-:-:S05]  /*2040*/  @P1 VIADD R5, R4, 0x48 ;  /* 0x0000004804051836 */ /* 0x000fca0000000000 */
[----:B------:R-:W-:-:S04]  /*2050*/  @P1 PRMT R5, R88, 0x654, R5 ;  /* 0x0000065458051816 */ /* 0x000fc80000000005 */
[----:B------:R0:W-:Y:S01]  /*2060*/  @P1 SYNCS.ARRIVE.TRANS64.RED.A1T0 RZ, [R5+URZ], RZ ;  /* 0x000000ff05ff19a7 */ /* 0x0001e2000810043f */
[----:B------:R-:W-:-:S13]  /*2070*/  ISETP.GT.U32.AND P1, PT, R23, 0x1, PT ;  /* 0x000000011700780c */ /* 0x000fda0003f24070 */
[----:B0-----:R-:W-:Y:S05]  /*2080*/  @P1 BRA `(.L_x_32) ;  /* 0x0000000000041947 */ /* 0x001fea0003800000 */
[----:B------:R-:W-:Y:S01]  /*2090*/  BPT.TRAP 0x1 ;  /* 0x000000040000795c */ /* 0x000fe20000300000 */
.L_x_32:
[----:B------:R-:W-:Y:S01]  /*20a0*/  UIADD3 UR10, UR10, 0x1, URZ ;  /* 0x000000010a0a7890 */ /* 0x000fe2000fffe03f */
[C---:B------:R-:W-:Y:S01]  /*20b0*/  ISETP.GT.AND P2, PT, R0.reuse, 0x1, PT ;  /* 0x000000010000780c */ /* 0x040fe20003f44270 */
[----:B------:R-:W-:Y:S02]  /*20c0*/  VIADD R3, R3, 0x1 ;  /* 0x0000000103037836 */ /* 0x000fe40000000000 */
[----:B------:R-:W-:Y:S01]  /*20d0*/  UISETP.NE.AND UP0, UPT, UR10, 0x9, UPT ;  /* 0x000000090a00788c */ /* 0x000fe2000bf05270 */
[----:B------:R-:W-:Y:S02]  /*20e0*/  VIADD R0, R0, 0xffffffff ;  /* 0xffffffff00007836 */ /* 0x000fe40000000000 */
[C---:B------:R-:W-:Y:S01]  /*20f0*/  ISETP.NE.AND P1, PT, R3.reuse, 0x9, PT ;  /* 0x000000090300780c */ /* 0x040fe20003f25270 */
[----:B------:R-:W-:Y:S02]  /*2100*/  USEL UR4, URZ, 0x1, UP0 ;  /* 0x000000013f047887 */ /* 0x000fe40008000000 */
[----:B------:R-:W-:Y:S01]  /*2110*/  USEL UR10, UR10, URZ, UP0 ;  /* 0x0000003f0a0a7287 */ /* 0x000fe20008000000 */
[----:B------:R-:W-:-:S03]  /*2120*/  SEL R3, R3, RZ, P1 ;  /* 0x000000ff03037207 */ /* 0x000fc60000800000 */
[----:B------:R-:W-:Y:S01]  /*2130*/  LOP3.LUT R6, R6, UR4, RZ, 0x3c, !PT ;  /* 0x0000000406067c12 */ /* 0x000fe2000f8e3cff */
[----:B------:R-:W-:Y:S07]  /*2140*/  @P2 BRA `(.L_x_33) ;  /* 0xfffffffc000c2947 */ /* 0x000fee000383ffff */
.L_x_26:
[----:B01----:R-:W0:Y:S01]  /*2150*/  LDC R0, c[0x0][0x28c] ;  /* 0x0000a300ff007b82 */ /* 0x003e220000000800 */
[----:B------:R-:W-:-:S04]  /*2160*/  IMAD.U32 R3, RZ, RZ, UR47 ;  /* 0x0000002fff037e24 */ /* 0x000fc8000f8e00ff */
[----:B------:R1:W-:Y:S01]  /*2170*/  SYNCS.ARRIVE.TRANS64.A1T0 RZ, [R3+UR46], RZ ;  /* 0x000000ff03ff79a7 */ /* 0x0003e2000810002e */
[----:B0-----:R-:W-:-:S13]  /*2180*/  ISETP.GE.AND P1, PT, R0, 0x1, PT ;  /* 0x000000010000780c */ /* 0x001fda0003f26270 */
[----:B-1----:R-:W-:Y:S05]  /*2190*/  @!P1 BRA `(.L_x_34) ;  /* 0x0000000000449947 */ /* 0x002fea0003800000 */
[----:B------:R-:W-:Y:S05]  /*21a0*/  @!P0 BRA `(.L_x_35) ;  /* 0x0000000000048947 */ /* 0x000fea0003800000 */
[----:B------:R-:W-:Y:S01]  /*21b0*/  BPT.TRAP 0x1 ;  /* 0x000000040000795c */ /* 0x000fe20000300000 */
.L_x_35:
[----:B------:R-:W-:-:S13]  /*21c0*/  ISETP.NE.AND P0, PT, R89, RZ, PT ;  /* 0x000000ff5900720c */ /* 0x000fda0003f05270 */
[----:B------:R-:W-:-:S05]  /*21d0*/  VOTEU.ANY UP0, P0 ;  /* 0x00000000003f7886 */ /* 0x000fca0000000100 */
[----:B------:R-:W-:-:S06]  /*21e0*/  @UP0 UIADD3 UR4, UR38, UR42, URZ ;  /* 0x0000002a26040290 */ /* 0x000fcc000fffe03f */
[----:B------:R-:W-:Y:S02]  /*21f0*/  IMAD.U32 R4, RZ, RZ, UR4 ;  /* 0x00000004ff047e24 */ /* 0x000fe4000f8e00ff */
[----:B------:R-:W-:Y:S02]  /*2200*/  IMAD.U32 R3, RZ, RZ, UR4 ;  /* 0x00000004ff037e24 */ /* 0x000fe4000f8e00ff */
[----:B------:R-:W-:-:S05]  /*2210*/  @P0 IMAD.WIDE.U32 R4, R4, 0x38e38e39, RZ ;  /* 0x38e38e3904040825 */ /* 0x000fca00078e00ff */
[----:B------:R-:W-:-:S05]  /*2220*/  @P0 SHF.R.U32.HI R0, RZ, 0x1, R5 ;  /* 0x00000001ff000819 */ /* 0x000fca0000011605 */
[----:B------:R-:W-:-:S05]  /*2230*/  @P0 IMAD R0, R0, -0x9, R3 ;  /* 0xfffffff700000824 */ /* 0x000fca00078e0203 */
[----:B------:R-:W-:-:S05]  /*2240*/  @P0 LEA R0, R0, UR41, 0x3 ;  /* 0x0000002900000c11 */ /* 0x000fca000f8e18ff */
[----:B------:R-:W-:-:S05]  /*2250*/  @P0 VIADD R3, R0, 0x48 ;  /* 0x0000004800030836 */ /* 0x000fca0000000000 */
[----:B------:R-:W-:-:S04]  /*2260*/  @P0 PRMT R3, R88, 0x654, R3 ;  /* 0x0000065458030816 */ /* 0x000fc80000000003 */
[----:B------:R0:W-:Y:S01]  /*2270*/  @P0 SYNCS.ARRIVE.TRANS64.RED.A1T0 RZ, [R3+URZ], RZ ;  /* 0x000000ff03ff09a7 */ /* 0x0001e2000810043f */
[----:B------:R-:W-:-:S13]  /*2280*/  ISETP.GT.U32.AND P0, PT, R23, 0x1, PT ;  /* 0x000000011700780c */ /* 0x000fda0003f04070 */
[----:B0-----:R-:W-:Y:S05]  /*2290*/  @P0 BRA `(.L_x_34) ;  /* 0x0000000000040947 */ /* 0x001fea0003800000 */
[----:B------:R-:W-:Y:S01]  /*22a0*/  BPT.TRAP 0x1 ;  /* 0x000000040000795c */ /* 0x000fe20000300000 */
.L_x_34:
[----:B------:R-:W-:Y:S01]  /*22b0*/  SHF.L.U32 R3, R103, 0x1f, RZ ;  /* 0x0000001f67037819 */ /* 0x000fe200000006ff */
[----:B------:R-:W-:Y:S01]  /*22c0*/  UIADD3 UR38, UR38, UR45, URZ ;  /* 0x0000002d26267290 */ /* 0x000fe2000fffe03f */
[----:B------:R-:W-:Y:S01]  /*22d0*/  IMAD.SHL.U32 R0, R22, 0x40, RZ ;  /* 0x0000004016007824 */ /* 0x000fe200078e00ff */
[----:B------:R-:W-:Y:S01]  /*22e0*/  UISETP.GE.U32.AND UP1, UPT, UR45, 0x9, UPT ;  /* 0x000000092d00788c */ /* 0x000fe2000bf26070 */
[----:B------:R-:W0:Y:S01]  /*22f0*/  SYNCS.PHASECHK.TRANS64.TRYWAIT P0, [UR43+0x8], R3 ;  /* 0x00000803ff0075a7 */ /* 0x000e22000800016b */
[----:B------:R-:W-:-:S04]  /*2300*/  UISETP.GT.U32.AND UP0, UPT, UR38, 0x8, UPT ;  /* 0x000000082600788c */ /* 0x000fc8000bf04070 */
[----:B------:R-:W-:-:S04]  /*2310*/  UISETP.LT.U32.AND UP0, UPT, UR45, 0x9, UP0 ;  /* 0x000000092d00788c */ /* 0x000fc80008701070 */
[----:B------:R-:W-:Y:S02]  /*2320*/  USEL UR6, URZ, 0x1, !UP0 ;  /* 0x000000013f067887 */ /* 0x000fe4000c000000 */
[----:B------:R-:W-:Y:S02]  /*2330*/  @UP1 UIMAD.WIDE.U32 UR4, UR38, 0x38e38e39, URZ ;  /* 0x38e38e39260418a5 */ /* 0x000fe4000f8e003f */
[----:B------:R-:W-:Y:S02]  /*2340*/  ULOP3.LUT UR39, UR39, UR6, URZ, 0x3c, !UPT ;  /* 0x0000000627277292 */ /* 0x000fe4000f8e3c3f */
[----:B------:R-:W-:-:S04]  /*2350*/  @UP1 USHF.R.U32.HI UR4, URZ, 0x1, UR5 ;  /* 0x000000013f041899 */ /* 0x000fc80008011605 */
[----:B------:R-:W-:Y:S01]  /*2360*/  @UP1 ULOP3.LUT UR39, UR39, 0x1, UR4, 0x78, !UPT ;  /* 0x0000000127271892 */ /* 0x000fe2000f8e7804 */
[----:B0-----:R-:W-:Y:S11]  /*2370*/  @!P0 BRA `(.L_x_36) ;  /* 0x0000004c00c88947 */ /* 0x001ff60003800000 */
.L_x_199:
[----:B------:R-:W-:Y:S01]  /*2380*/  ULDC UR4, c[0x0][0x284] ;  /* 0x0000a10000047ab9 */ /* 0x000fe20000000800 */
[----:B------:R-:W-:Y:S01]  /*2390*/  IMAD.SHL.U32 R13, R19, 0x80, RZ ;  /* 0x00000080130d7824 */ /* 0x000fe200078e00ff */
[----:B------:R-:W-:Y:S01]  /*23a0*/  ISETP.GE.AND P0, PT, R0, UR4, PT ;  /* 0x0000000400007c0c */ /* 0x000fe2000bf06270 */
[----:B------:R-:W-:-:S03]  /*23b0*/  ULDC UR4, c[0x0][0x288] ;  /* 0x0000a20000047ab9 */ /* 0x000fc60000000800 */
[----:B------:R-:W-:-:S13]  /*23c0*/  ISETP.GE.OR P0, PT, R13, UR4, P0 ;  /* 0x000000040d007c0c */ /* 0x000fda0008706670 */
[----:B------:R-:W-:Y:S05]  /*23d0*/  @P0 BRA `(.L_x_37) ;  /* 0x0000003000c80947 */ /* 0x000fea0003800000 */
[----:B------:R-:W1:Y:S01]  /*23e0*/  LDC.64 R8, c[0x0][0x5c8] ;  /* 0x00017200ff087b82 */ /* 0x000e620000000a00 */
[----:B------:R-:W-:Y:S01]  /*23f0*/  SHF.R.S32.HI R11, RZ, 0x1f, R18 ;  /* 0x0000001fff0b7819 */ /* 0x000fe20000011412 */
[----:B------:R-:W-:Y:S01]  /*2400*/  ULDC.64 UR4, c[0x0][0x5d0] ;  /* 0x0001740000047ab9 */ /* 0x000fe20000000a00 */
[----:B------:R-:W-:Y:S01]  /*2410*/  SHF.R.S32.HI R10, RZ, 0x1f, R13 ;  /* 0x0000001fff0a7819 */ /* 0x000fe2000001140d */
[----:B0-----:R-:W-:Y:S01]  /*2420*/  IMAD.WIDE.U32 R4, R18, UR4, R94 ;  /* 0x0000000412047c25 */ /* 0x001fe2000f8e005e */
[----:B------:R-:W-:Y:S03]  /*2430*/  BSSY B0, `(.L_x_37) ;  /* 0x000032c000007945 */ /* 0x000fe60003800000 */
[----:B------:R-:W-:Y:S01]  /*2440*/  IMAD R3, R11, UR4, RZ ;  /* 0x000000040b037c24 */ /* 0x000fe2000f8e02ff */
[----:B------:R-:W-:Y:S01]  /*2450*/  IADD3 R4, P0, R13, R4, RZ ;  /* 0x000000040d047210 */ /* 0x000fe20007f1e0ff */
[----:B------:R-:W-:-:S04]  /*2460*/  IMAD.WIDE R14, R22, 0x40, R92 ;  /* 0x00000040160e7825 */ /* 0x000fc800078e025c */
[----:B------:R-:W-:Y:S01]  /*2470*/  IMAD R3, R18, UR5, R3 ;  /* 0x0000000512037c24 */ /* 0x000fe2000f8e0203 */
[----:B------:R-:W-:Y:S01]  /*2480*/  ULDC.64 UR4, c[0x0][0x5c0] ;  /* 0x0001700000047ab9 */ /* 0x000fe20000000a00 */
[----:B------:R-:W-:Y:S02]  /*2490*/  IMAD.IADD R20, R101, 0x1, -R0 ;  /* 0x0000000165147824 */ /* 0x000fe400078e0a00 */
[----:B------:R-:W-:Y:S01]  /*24a0*/  IMAD.IADD R19, R97, 0x1, -R13 ;  /* 0x0000000161137824 */ /* 0x000fe200078e0a0d */
[----:B------:R-:W-:Y:S01]  /*24b0*/  IADD3.X R5, R10, R5, R3, P0, !PT ;  /* 0x000000050a057210 */ /* 0x000fe200007fe403 */
[-C--:B-1----:R-:W-:Y:S02]  /*24c0*/  IMAD R3, R15, R8.reuse, RZ ;  /* 0x000000080f037224 */ /* 0x082fe400078e02ff */
[----:B------:R-:W-:-:S04]  /*24d0*/  IMAD.WIDE.U32 R4, R14, R8, R4 ;  /* 0x000000080e047225 */ /* 0x000fc800078e0004 */
[----:B------:R-:W-:Y:S01]  /*24e0*/  IMAD R3, R14, R9, R3 ;  /* 0x000000090e037224 */ /* 0x000fe200078e0203 */
[----:B------:R-:W-:-:S04]  /*24f0*/  IADD3 R4, P0, R4, UR4, RZ ;  /* 0x0000000404047c10 */ /* 0x000fc8000ff1e0ff */
[----:B------:R-:W-:Y:S02]  /*2500*/  IADD3.X R5, R5, UR5, R3, P0, !PT ;  /* 0x0000000505057c10 */ /* 0x000fe400087fe403 */
[----:B-----5:R-:W-:Y:S02]  /*2510*/  ISETP.NE.AND P0, PT, R91, RZ, PT ;  /* 0x000000ff5b00720c */ /* 0x020fe40003f05270 */
[----:B------:R-:W-:-:S04]  /*2520*/  LEA R6, P1, R8, R4, 0x3 ;  /* 0x0000000408067211 */ /* 0x000fc800078218ff */
[----:B------:R-:W-:-:S07]  /*2530*/  LEA.HI.X R7, R8, R5, R9, 0x3, P1 ;  /* 0x0000000508077211 */ /* 0x000fce00008f1c09 */
[----:B------:R-:W-:Y:S05]  /*2540*/  @!P0 BRA `(.L_x_38) ;  /* 0x0000002400608947 */ /* 0x000fea0003800000 */
[----:B------:R-:W0:Y:S01]  /*2550*/  LDC.64 R104, c[0x0][0x5b0] ;  /* 0x00016c00ff687b82 */ /* 0x000e220000000a00 */
[----:B------:R-:W-:Y:S01]  /*2560*/  ULDC.64 UR4, c[0x0][0x5b8] ;  /* 0x00016e0000047ab9 */ /* 0x000fe20000000a00 */
[----:B------:R-:W-:Y:S01]  /*2570*/  ISETP.GE.AND P1, PT, R20, 0x1, PT ;  /* 0x000000011400780c */ /* 0x000fe20003f26270 */
[C---:B------:R-:W-:Y:S01]  /*2580*/  IMAD.WIDE.U32 R8, R18.reuse, UR4, R94 ;  /* 0x0000000412087c25 */ /* 0x040fe2000f8e005e */
[----:B------:R-:W-:Y:S02]  /*2590*/  BSSY B1, `(.L_x_39) ;  /* 0x000000e000017945 */ /* 0x000fe40003800000 */
[----:B------:R-:W-:Y:S01]  /*25a0*/  ISETP.LT.OR P5, PT, R19, 0x1, !P1 ;  /* 0x000000011300780c */ /* 0x000fe20004fa1670 */
[----:B------:R-:W-:Y:S01]  /*25b0*/  IMAD R3, R11, UR4, RZ ;  /* 0x000000040b037c24 */ /* 0x000fe2000f8e02ff */
[----:B------:R-:W1:Y:S01]  /*25c0*/  LDC.64 R106, c[0x0][0x5a8] ;  /* 0x00016a00ff6a7b82 */ /* 0x000e620000000a00 */
[----:B------:R-:W-:Y:S02]  /*25d0*/  IADD3 R12, P0, R13, R8, RZ ;  /* 0x000000080d0c7210 */ /* 0x000fe40007f1e0ff */
[----:B------:R-:W-:-:S05]  /*25e0*/  IMAD R3, R18, UR5, R3 ;  /* 0x0000000512037c24 */ /* 0x000fca000f8e0203 */
[----:B------:R-:W-:Y:S01]  /*25f0*/  IADD3.X R13, R10, R9, R3, P0, !PT ;  /* 0x000000090a0d7210 */ /* 0x000fe200007fe403 */
[-C--:B0-----:R-:W-:Y:S02]  /*2600*/  IMAD R0, R15, R104.reuse, RZ ;  /* 0x000000680f007224 */ /* 0x081fe400078e02ff */
[----:B------:R-:W-:-:S04]  /*2610*/  IMAD.WIDE.U32 R8, R14, R104, R12 ;  /* 0x000000680e087225 */ /* 0x000fc800078e000c */
[----:B------:R-:W-:Y:S01]  /*2620*/  IMAD R21, R14, R105, R0 ;  /* 0x000000690e157224 */ /* 0x000fe200078e0200 */
[----:B-1----:R-:W-:-:S04]  /*2630*/  IADD3 R8, P0, R8, R106, RZ ;  /* 0x0000006a08087210 */ /* 0x002fc80007f1e0ff */
[----:B------:R-:W-:Y:S01]  /*2640*/  IADD3.X R9, R107, R9, R21, P0, !PT ;  /* 0x000000096b097210 */ /* 0x000fe200007fe415 */
[----:B------:R-:W-:Y:S08]  /*2650*/  @P5 BRA `(.L_x_40) ;  /* 0x0000000000045947 */ /* 0x000ff00003800000 */
[----:B------:R0:W5:Y:S02]  /*2660*/  LDG.E.U8 R102, desc[UR36][R8.64] ;  /* 0x0000002408667981 */ /* 0x000164000c1e1100 */
.L_x_40:
[----:B------:R-:W-:Y:S05]  /*2670*/  BSYNC B1 ;  /* 0x0000000000017941 */ /* 0x000fea0003800000 */
.L_x_39:
[----:B-----5:R-:W-:Y:S01]  /*2680*/  LOP3.LUT R0, R102, 0xffff, RZ, 0xc0, !PT ;  /* 0x0000ffff66007812 */ /* 0x020fe200078ec0ff */
[----:B------:R-:W-:Y:S01]  /*2690*/  IMAD.SHL.U32 R10, R104, 0x8, RZ ;  /* 0x00000008680a7824 */ /* 0x000fe200078e00ff */
[----:B------:R-:W-:Y:S01]  /*26a0*/  ISETP.LT.OR P2, PT, R19, 0x2, !P1 ;  /* 0x000000021300780c */ /* 0x000fe20004f41670 */
[----:B------:R-:W-:Y:S01]  /*26b0*/  BSSY B1, `(.L_x_41) ;  /* 0x000000e000017945 */ /* 0x000fe20003800000 */
[----:B------:R-:W-:Y:S02]  /*26c0*/  PRMT R0, R0, 0x8880, RZ ;  /* 0x0000888000007816 */ /* 0x000fe400000000ff */
[----:B------:R-:W-:Y:S02]  /*26d0*/  SHF.L.U64.HI R11, R104, 0x3, R105 ;  /* 0x00000003680b7819 */ /* 0x000fe40000010269 */
[----:B------:R-:W-:Y:S01]  /*26e0*/  ISETP.GE.AND P0, PT, R20, 0x9, PT ;  /* 0x000000091400780c */ /* 0x000fe20003f06270 */
[----:B------:R-:W-:Y:S02]  /*26f0*/  IMAD R3, R0, R91, RZ ;  /* 0x0000005b00037224 */ /* 0x000fe400078e02ff */
[----:B------:R-:W-:-:S04]  /*2700*/  IMAD.WIDE.U32 R10, R14, R104, R10 ;  /* 0x000000680e0a7225 */ /* 0x000fc800078e000a */
[----:B------:R-:W-:Y:S01]  /*2710*/  @!P5 IMAD R15, R24, R90, R3 ;  /* 0x0000005a180fd224 */ /* 0x000fe200078e0203 */
[----:B------:R-:W-:Y:S01]  /*2720*/  IADD3 R10, P3, P4, R12, R106, R10 ;  /* 0x0000006a0c0a7210 */ /* 0x000fe20007c7e00a */
[----:B------:R-:W-:-:S03]  /*2730*/  IMAD.IADD R14, R21, 0x1, R11 ;  /* 0x00000001150e7824 */ /* 0x000fc600078e020b */
[----:B------:R1:W-:Y:S01]  /*2740*/  @!P5 STG.E.U8 desc[UR36][R4.64], R15 ;  /* 0x0000000f0400d986 */ /* 0x0003e2000c101124 */
[----:B------:R-:W-:Y:S08]  /*2750*/  @P2 BRA `(.L_x_42) ;  /* 0x00000000000c2947 */ /* 0x000ff00003800000 */
[----:B------:R-:W2:Y:S02]  /*2760*/  LDG.E.U8 R102, desc[UR36][R8.64+0x1] ;  /* 0x0000012408667981 */ /* 0x000ea4000c1e1100 */
[----:B--2---:R-:W-:-:S05]  /*2770*/  PRMT R0, R102, 0x8880, RZ ;  /* 0x0000888066007816 */ /* 0x004fca00000000ff */
[----:B------:R-:W-:-:S07]  /*2780*/  IMAD R3, R0, R91, RZ ;  /* 0x0000005b00037224 */ /* 0x000fce00078e02ff */
.L_x_42:
[----:B------:R-:W-:Y:S05]  /*2790*/  BSYNC B1 ;  /* 0x0000000000017941 */ /* 0x000fea0003800000 */
.L_x_41:
[----:B------:R-:W-:Y:S01]  /*27a0*/  ISETP.LT.OR P5, PT, R19, 0x1, !P0 ;  /* 0x000000011300780c */ /* 0x000fe200047a1670 */
[----:B------:R-:W-:Y:S01]  /*27b0*/  @!P2 IMAD R25, R25, R90, R3 ;  /* 0x0000005a1919a224 */ /* 0x000fe200078e0203 */
[----:B------:R-:W-:Y:S01]  /*27c0*/  BSSY B1, `(.L_x_43) ;  /* 0x000000a000017945 */ /* 0x000fe20003800000 */
[----:B------:R-:W-:Y:S02]  /*27d0*/  IADD3.X R11, R13, R107, R14, P3, P4 ;  /* 0x0000006b0d0b7210 */ /* 0x000fe40001fe840e */
[C---:B------:R-:W-:Y:S01]  /*27e0*/  ISETP.LT.OR P3, PT, R19.reuse, 0x2, !P0 ;  /* 0x000000021300780c */ /* 0x040fe20004761670 */
[----:B------:R2:W-:Y:S01]  /*27f0*/  @!P2 STG.E.U8 desc[UR36][R4.64+0x1], R25 ;  /* 0x000001190400a986 */ /* 0x0005e2000c101124 */
[C---:B------:R-:W-:Y:S02]  /*2800*/  ISETP.LT.OR P4, PT, R19.reuse, 0x9, !P1 ;  /* 0x000000091300780c */ /* 0x040fe40004f81670 */
[----:B------:R-:W-:-:S04]  /*2810*/  ISETP.LT.OR P2, PT, R19, 0xa, !P1 ;  /* 0x0000000a1300780c */ /* 0x000fc80004f41670 */
[----:B------:R-:W-:Y:S09]  /*2820*/  @P5 BRA `(.L_x_44) ;  /* 0x00000000000c5947 */ /* 0x000ff20003800000 */
[----:B------:R-:W3:Y:S02]  /*2830*/  LDG.E.U8 R102, desc[UR36][R10.64] ;  /* 0x000000240a667981 */ /* 0x000ee4000c1e1100 */
[----:B---3--:R-:W-:-:S05]  /*2840*/  PRMT R0, R102, 0x8880, RZ ;  /* 0x0000888066007816 */ /* 0x008fca00000000ff */
[----:B------:R-:W-:-:S07]  /*2850*/  IMAD R3, R0, R91, RZ ;  /* 0x0000005b00037224 */ /* 0x000fce00078e02ff */
.L_x_44:
[----:B------:R-:W-:Y:S05]  /*2860*/  BSYNC B1 ;  /* 0x0000000000017941 */ /* 0x000fea0003800000 */
.L_x_43:
[----:B------:R-:W-:Y:S01]  /*2870*/  @!P5 IMAD R13, R26, R90, R3 ;  /* 0x0000005a1a0dd224 */ /* 0x000fe200078e0203 */
[----:B------:R-:W-:Y:S04]  /*2880*/  BSSY B1, `(.L_x_45) ;  /* 0x0000006000017945 */ /* 0x000fe80003800000 */
[----:B------:R3:W-:Y:S01]  /*2890*/  @!P5 STG.E.U8 desc[UR36][R6.64], R13 ;  /* 0x0000000d0600d986 */ /* 0x0007e2000c101124 */
[----:B------:R-:W-:Y:S05]  /*28a0*/  @P3 BRA `(.L_x_46) ;  /* 0x00000000000c3947 */ /* 0x000fea0003800000 */
[----:B------:R-:W4:Y:S02]  /*28b0*/  LDG.E.U8 R102, desc[UR36][R10.64+0x1] ;  /* 0x000001240a667981 */ /* 0x000f24000c1e1100 */
[----:B----4-:R-:W-:-:S05]  /*28c0*/  PRMT R0, R102, 0x8880, RZ ;  /* 0x0000888066007816 */ /* 0x010fca00000000ff */
[----:B------:R-:W-:-:S07]  /*28d0*/  IMAD R3, R0, R91, RZ ;  /* 0x0000005b00037224 */ /* 0x000fce00078e02ff */
.L_x_46:
[----:B------:R-:W-:Y:S05]  /*28e0*/  BSYNC B1 ;  /* 0x0000000000017941 */ /* 0x000fea0003800000 */
.L_x_45:
[----:B------:R-:W-:Y:S01]  /*28f0*/  @!P3 IMAD R27, R27, R90, R3 ;  /* 0x0000005a1b1bb224 */ /* 0x000fe200078e0203 */
[----:B------:R-:W-:Y:S04]  /*2900*/  BSSY B1, `(.L_x_47) ;  /* 0x0000006000017945 */ /* 0x000fe80003800000 */
[----:B------:R4:W-:Y:S01]  /*2910*/  @!P3 STG.E.U8 desc[UR36][R6.64+0x1], R27 ;  /* 0x0000011b0600b986 */ /* 0x0009e2000c101124 */
[----:B------:R-:W-:Y:S05]  /*2920*/  @P4 BRA `(.L_x_48) ;  /* 0x00000000000c4947 */ /* 0x000fea0003800000 */
[----:B------:R-:W5:Y:S02]  /*2930*/  LDG.E.U8 R102, desc[UR36][R8.64+0x8] ;  /* 0x0000082408667981 */ /* 0x000f64000c1e1100 */
[----:B-----5:R-:W-:-:S05]  /*2940*/  PRMT R0, R102, 0x8880, RZ ;  /* 0x0000888066007816 */ /* 0x020fca00000000ff */
[----:B------:R-:W-:-:S07]  /*2950*/  IMAD R3, R0, R91, RZ ;  /* 0x0000005b00037224 */ /* 0x000fce00078e02ff */
.L_x_48:
[----:B------:R-:W-:Y:S05]  /*2960*/  BSYNC B1 ;  /* 0x0000000000017941 */ /* 0x000fea0003800000 */
.L_x_47:
[----:B---3--:R-:W-:Y:S01]  /*2970*/  @!P4 IMAD R13, R28, R90, R3 ;  /* 0x0000005a1c0dc224 */ /* 0x008fe200078e0203 */
[----:B------:R-:W-:Y:S04]  /*2980*/  BSSY B1, `(.L_x_49) ;  /* 0x0000006000017945 */ /* 0x000fe80003800000 */
[----:B------:R3:W-:Y:S01]  /*2990*/  @!P4 STG.E.U8 desc[UR36][R4.64+0x8], R13 ;  /* 0x0000080d0400c986 */ /* 0x0007e2000c101124 */
[----:B------:R-:W-:Y:S05]  /*29a0*/  @P2 BRA `(.L_x_50) ;  /* 0x00000000000c2947 */ /* 0x000fea0003800000 */
[----:B------:R-:W5:Y:S02]  /*29b0*/  LDG.E.U8 R102, desc[UR36][R8.64+0x9] ;  /* 0x0000092408667981 */ /* 0x000f64000c1e1100 */
[----:B-----5:R-:W-:-:S05]  /*29c0*/  PRMT R0, R102, 0x8880, RZ ;  /* 0x0000888066007816 */ /* 0x020fca00000000ff */
[----:B------:R-:W-:-:S07]  /*29d0*/  IMAD R3, R0, R91, RZ ;  /* 0x0000005b00037224 */ /* 0x000fce00078e02ff */
.L_x_50:
[----:B------:R-:W-:Y:S05]  /*29e0*/  BSYNC B1 ;  /* 0x0000000000017941 */ /* 0x000fea0003800000 */
.L_x_49:
[----:B------:R-:W-:Y:S01]  /*29f0*/  ISETP.LT.OR P4, PT, R19, 0x9, !P0 ;  /* 0x000000091300780c */ /* 0x000fe20004781670 */
[----:B------:R-:W-:Y:S01]  /*2a00*/  @!P2 IMAD R29, R29, R90, R3 ;  /* 0x0000005a1d1da224 */ /* 0x000fe200078e0203 */
[----:B------:R-:W-:Y:S01]  /*2a10*/  BSSY B1, `(.L_x_51) ;  /* 0x0000009000017945 */ /* 0x000fe20003800000 */
[C---:B------:R-:W-:Y:S02]  /*2a20*/  ISETP.LT.OR P3, PT, R19.reuse, 0xa, !P0 ;  /* 0x0000000a1300780c */ /* 0x040fe40004761670 */
[C---:B------:R-:W-:Y:S01]  /*2a30*/  ISETP.LT.OR P5, PT, R19.reuse, 0x11, !P1 ;  /* 0x000000111300780c */ /* 0x040fe20004fa1670 */
[----:B------:R0:W-:Y:S01]  /*2a40*/  @!P2 STG.E.U8 desc[UR36][R4.64+0x9], R29 ;  /* 0x0000091d0400a986 */ /* 0x0001e2000c101124 */
[----:B------:R-:W-:-:S06]  /*2a50*/  ISETP.LT.OR P2, PT, R19, 0x12, !P1 ;  /* 0x000000121300780c */ /* 0x000fcc0004f41670 */
[----:B------:R-:W-:Y:S07]  /*2a60*/  @P4 BRA `(.L_x_52) ;  /* 0x00000000000c4947 */ /* 0x000fee0003800000 */
[----:B------:R-:W5:Y:S02]  /*2a70*/  LDG.E.U8 R102, desc[UR36][R10.64+0x8] ;  /* 0x000008240a667981 */ /* 0x000f64000c1e1100 */
[----:B-----5:R-:W-:-:S05]  /*2a80*/  PRMT R0, R102, 0x8880, RZ ;  /* 0x0000888066007816 */ /* 0x020fca00000000ff */
[----:B------:R-:W-:-:S07]  /*2a90*/  IMAD R3, R0, R91, RZ ;  /* 0x0000005b00037224 */ /* 0x000fce00078e02ff */
.L_x_52:
[----:B------:R-:W-:Y:S05]  /*2aa0*/  BSYNC B1 ;  /* 0x0000000000017941 */ /* 0x000fea0003800000 */
.L_x_51:
[----:B---3--:R-:W-:Y:S01]  /*2ab0*/  @!P4 IMAD R13, R30, R90, R3 ;  /* 0x0000005a1e0dc224 */ /* 0x008fe200078e0203 */
[----:B------:R-:W-:Y:S04]  /*2ac0*/  BSSY B1, `(.L_x_53) ;  /* 0x0000006000017945 */ /* 0x000fe80003800000 */
[----:B------:R3:W-:Y:S01]  /*2ad0*/  @!P4 STG.E.U8 desc[UR36][R6.64+0x8], R13 ;  /* 0x0000080d0600c986 */ /* 0x0007e2000c101124 */
[----:B------:R-:W-:Y:S05]  /*2ae0*/  @P3 BRA `(.L_x_54) ;  /* 0x00000000000c3947 */ /* 0x000fea0003800000 */
[----:B------:R-:W5:Y:S02]  /*2af0*/  LDG.E.U8 R102, desc[UR36][R10.64+0x9] ;  /* 0x000009240a667981 */ /* 0x000f64000c1e1100 */
[----:B-----5:R-:W-:-:S05]  /*2b00*/  PRMT R0, R102, 0x8880, RZ ;  /* 0x0000888066007816 */ /* 0x020fca00000000ff */
[----:B------:R-:W-:-:S07]  /*2b10*/  IMAD R3, R0, R91, RZ ;  /* 0x0000005b00037224 */ /* 0x000fce00078e02ff */
.L_x_54:
[----:B------:R-:W-:Y:S05]  /*2b20*/  BSYNC B1 ;  /* 0x0000000000017941 */ /* 0x000fea0003800000 */
.L_x_53:
[----:B------:R-:W-:Y:S01]  /*2b30*/  @!P3 IMAD R31, R31, R90, R3 ;  /* 0x0000005a1f1fb224 */ /* 0x000fe200078e0203 */
[----:B------:R-:W-:Y:S04]  /*2b40*/  BSSY B1, `(.L_x_55) ;  /* 0x0000006000017945 */ /* 0x000fe80003800000 */
[----:B------:R0:W-:Y:S01]  /*2b50*/  @!P3 STG.E.U8 desc[UR36][R6.64+0x9], R31 ;  /* 0x0000091f0600b986 */ /* 0x0001e2000c101124 */
[----:B------:R-:W-:Y:S05]  /*2b60*/  @P5 BRA `(.L_x_56) ;  /* 0x00000000000c5947 */ /* 0x000fea0003800000 */
[----:B------:R-:W5:Y:S02]  /*2b70*/  LDG.E.U8 R102, desc[UR36][R8.64+0x10] ;  /* 0x0000102408667981 */ /* 0x000f64000c1e1100 */
[----:B-----5:R-:W-:-:S05]  /*2b80*/  PRMT R0, R102, 0x8880, RZ ;  /* 0x0000888066007816 */ /* 0x020fca00000000ff */
[----:B------:R-:W-:-:S07]  /*2b90*/  IMAD R3, R0, R91, RZ ;  /* 0x0000005b00037224 */ /* 0x000fce00078e02ff */
.L_x_56:
[----:B------:R-:W-:Y:S05]  /*2ba0*/  BSYNC B1 ;  /* 0x0000000000017941 */ /* 0x000fea0003800000 */
.L_x_55:
[----:B---3--:R-:W-:Y:S01]  /*2bb0*/  @!P5 IMAD R13, R32, R90, R3 ;  /* 0x0000005a200dd224 */ /* 0x008fe200078e0203 */
[----:B------:R-:W-:Y:S04]  /*2bc0*/  BSSY B1, `(.L_x_57) ;  /* 0x0000006000017945 */ /* 0x000fe80003800000 */
[----:B------:R3:W-:Y:S01]  /*2bd0*/  @!P5 STG.E.U8 desc[UR36][R4.64+0x10], R13 ;  /* 0x0000100d0400d986 */ /* 0x0007e2000c101124 */
[----:B------:R-:W-:Y:S05]  /*2be0*/  @P2 BRA `(.L_x_58) ;  /* 0x00000000000c2947 */ /* 0x000fea0003800000 */
[----:B------:R-:W5:Y:S02]  /*2bf0*/  LDG.E.U8 R102, desc[UR36][R8.64+0x11] ;  /* 0x0000112408667981 */ /* 0x000f64000c1e1100 */
[----:B-----5:R-:W-:-:S05]  /*2c00*/  PRMT R0, R102, 0x8880, RZ ;  /* 0x0000888066007816 */ /* 0x020fca00000000ff */
[----:B------:R-:W-:-:S07]  /*2c10*/  IMAD R3, R0, R91, RZ ;  /* 0x0000005b00037224 */ /* 0x000fce00078e02ff */
.L_x_58:
[----:B------:R-:W-:Y:S05]  /*2c20*/  BSYNC B1 ;  /* 0x0000000000017941 */ /* 0x000fea0003800000 */
.L_x_57:
        /* <DEDUP_REMOVED lines=11> */
.L_x_60:
[----:B------:R-:W-:Y:S05]  /*2ce0*/  BSYNC B1 ;  /* 0x0000000000017941 */ /* 0x000fea0003800000 */
.L_x_59:
[----:B---3--:R-:W-:Y:S01]  /*2cf0*/  @!P4 IMAD R13, R34, R90, R3 ;  /* 0x0000005a220dc224 */ /* 0x008fe200078e0203 */
[----:B------:R-:W-:Y:S04]  /*2d00*/  BSSY B1, `(.L_x_61) ;  /* 0x0000006000017945 */ /* 0x000fe80003800000 */
[----:B------:R3:W-:Y:S01]  /*2d10*/  @!P4 STG.E.U8 desc[UR36][R6.64+0x10], R13 ;  /* 0x0000100d0600c986 */ /* 0x0007e2000c101124 */
[----:B------:R-:W-:Y:S05]  /*2d20*/  @P3 BRA `(.L_x_62) ;  /* 0x00000000000c3947 */ /* 0x000fea0003800000 */
[----:B------:R-:W5:Y:S02]  /*2d30*/  LDG.E.U8 R102, desc[UR36][R10.64+0x11] ;  /* 0x000011240a667981 */ /* 0x000f64000c1e1100 */
[----:B-----5:R-:W-:-:S05]  /*2d40*/  PRMT R0, R102, 0x8880, RZ ;  /* 0x0000888066007816 */ /* 0x020fca00000000ff */
[----:B------:R-:W-:-:S07]  /*2d50*/  IMAD R3, R0, R91, RZ ;  /* 0x0000005b00037224 */ /* 0x000fce00078e02ff */
.L_x_62:
[----:B------:R-:W-:Y:S05]  /*2d60*/  BSYNC B1 ;  /* 0x0000000000017941 */ /* 0x000fea0003800000 */
.L_x_61:
[----:B------:R-:W-:Y:S01]  /*2d70*/  @!P3 IMAD R35, R35, R90, R3 ;  /* 0x0000005a2323b224 */ /* 0x000fe200078e0203 */
[----:B------:R-:W-:Y:S04]  /*2d80*/  BSSY B1, `(.L_x_63) ;  /* 0x0000006000017945 */ /* 0x000fe80003800000 */
[----:B------:R0:W-:Y:S01]  /*2d90*/  @!P3 STG.E.U8 desc[UR36][R6.64+0x11], R35 ;  /* 0x000011230600b986 */ /* 0x0001e2000c101124 */
[----:B------:R-:W-:Y:S05]  /*2da0*/  @P5 BRA `(.L_x_64) ;  /* 0x00000000000c5947 */ /* 0x000fea0003800000 */
[----:B------:R-:W5:Y:S02]  /*2db0*/  LDG.E.U8 R102, desc[UR36][R8.64+0x18] ;  /* 0x0000182408667981 */ /* 0x000f64000c1e1100 */
[----:B-----5:R-:W-:-:S05]  /*2dc0*/  PRMT R0, R102, 0x8880, RZ ;  /* 0x0000888066007816 */ /* 0x020fca00000000ff */
[----:B------:R-:W-:-:S07]  /*2dd0*/  IMAD R3, R0, R91, RZ ;  /* 0x0000005b00037224 */ /* 0x000fce00078e02ff */
.L_x_64:
[----:B------:R-:W-:Y:S05]  /*2de0*/  BSYNC B1 ;  /* 0x0000000000017941 */ /* 0x000fea0003800000 */
.L_x_63:
[----:B---3--:R-:W-:Y:S01]  /*2df0*/  @!P5 IMAD R13, R36, R90, R3 ;  /* 0x0000005a240dd224 */ /* 0x008fe200078e0203 */
[----:B------:R-:W-:Y:S04]  /*2e00*/  BSSY B1, `(.L_x_65) ;  /* 0x0000006000017945 */ /* 0x000fe80003800000 */
[----:B------:R3:W-:Y:S01]  /*2e10*/  @!P5 STG.E.U8 desc[UR36][R4.64+0x18], R13 ;  /* 0x0000180d0400d986 */ /* 0x0007e2000c101124 */
[----:B------:R-:W-:Y:S05]  /*2e20*/  @P2 BRA `(.L_x_66) ;  /* 0x00000000000c2947 */ /* 0x000fea0003800000 */
[----:B------:R-:W5:Y:S02]  /*2e30*/  LDG.E.U8 R102, desc[UR36][R8.64+0x19] ;  /* 0x0000192408667981 */ /* 0x000f64000c1e1100 */
[----:B-----5:R-:W-:-:S05]  /*2e40*/  PRMT R0, R102, 0x8880, RZ ;  /* 0x0000888066007816 */ /* 0x020fca00000000ff */
[----:B------:R-:W-:-:S07]  /*2e50*/  IMAD R3, R0, R91, RZ ;  /* 0x0000005b00037224 */ /* 0x000fce00078e02ff */
.L_x_66:
[----:B------:R-:W-:Y:S05]  /*2e60*/  BSYNC B1 ;  /* 0x0000000000017941 */ /* 0x000fea0003800000 */
.L_x_65:
        /* <DEDUP_REMOVED lines=11> */
.L_x_68:
[----:B------:R-:W-:Y:S05]  /*2f20*/  BSYNC B1 ;  /* 0x0000000000017941 */ /* 0x000fea0003800000 */
.L_x_67:
[----:B---3--:R-:W-:Y:S01]  /*2f30*/  @!P4 IMAD R13, R38, R90, R3 ;  /* 0x0000005a260dc224 */ /* 0x008fe200078e0203 */
[----:B------:R-:W-:Y:S04]  /*2f40*/  BSSY B1, `(.L_x_69) ;  /* 0x0000006000017945 */ /* 0x000fe80003800000 */
[----:B------:R3:W-:Y:S01]  /*2f50*/  @!P4 STG.E.U8 desc[UR36][R6.64+0x18], R13 ;  /* 0x0000180d0600c986 */ /* 0x0007e2000c101124 */
[----:B------:R-:W-:Y:S05]  /*2f60*/  @P3 BRA `(.L_x_70) ;  /* 0x00000000000c3947 */ /* 0x000fea0003800000 */
[----:B------:R-:W5:Y:S02]  /*2f70*/  LDG.E.U8 R102, desc[UR36][R10.64+0x19] ;  /* 0x000019240a667981 */ /* 0x000f64000c1e1100 */
[----:B-----5:R-:W-:-:S05]  /*2f80*/  PRMT R0, R102, 0x8880, RZ ;  /* 0x0000888066007816 */ /* 0x020fca00000000ff */
[----:B------:R-:W-:-:S07]  /*2f90*/  IMAD R3, R0, R91, RZ ;  /* 0x0000005b00037224 */ /* 0x000fce00078e02ff */
.L_x_70:
[----:B------:R-:W-:Y:S05]  /*2fa0*/  BSYNC B1 ;  /* 0x0000000000017941 */ /* 0x000fea0003800000 */
.L_x_69:
[----:B------:R-:W-:Y:S01]  /*2fb0*/  @!P3 IMAD R39, R39, R90, R3 ;  /* 0x0000005a2727b224 */ /* 0x000fe200078e0203 */
[----:B------:R-:W-:Y:S04]  /*2fc0*/  BSSY B1, `(.L_x_71) ;  /* 0x0000006000017945 */ /* 0x000fe80003800000 */
[----:B------:R0:W-:Y:S01]  /*2fd0*/  @!P3 STG.E.U8 desc[UR36][R6.64+0x19], R39 ;  /* 0x000019270600b986 */ /* 0x0001e2000c101124 */
[----:B------:R-:W-:Y:S05]  /*2fe0*/  @P5 BRA `(.L_x_72) ;  /* 0x00000000000c5947 */ /* 0x000fea0003800000 */
[----:B------:R-:W5:Y:S02]  /*2ff0*/  LDG.E.U8 R102, desc[UR36][R8.64+0x20] ;  /* 0x0000202408667981 */ /* 0x000f64000c1e1100 */
[----:B-----5:R-:W-:-:S05]  /*3000*/  PRMT R0, R102, 0x8880, RZ ;  /* 0x0000888066007816 */ /* 0x020fca00000000ff */
[----:B------:R-:W-:-:S07]  /*3010*/  IMAD R3, R0, R91, RZ ;  /* 0x0000005b00037224 */ /* 0x000fce00078e02ff */
.L_x_72:
[----:B------:R-:W-:Y:S05]  /*3020*/  BSYNC B1 ;  /* 0x0000000000017941 */ /* 0x000fea0003800000 */
.L_x_71:
[----:B---3--:R-:W-:Y:S01]  /*3030*/  @!P5 IMAD R13, R40, R90, R3 ;  /* 0x0000005a280dd224 */ /* 0x008fe200078e0203 */
[----:B------:R-:W-:Y:S04]  /*3040*/  BSSY B1, `(.L_x_73) ;  /* 0x0000006000017945 */ /* 0x000fe80003800000 */
[----:B------:R3:W-:Y:S01]  /*3050*/  @!P5 STG.E.U8 desc[UR36][R4.64+0x20], R13 ;  /* 0x0000200d0400d986 */ /* 0x0007e2000c101124 */
[----:B------:R-:W-:Y:S05]  /*3060*/  @P2 BRA `(.L_x_74) ;  /* 0x00000000000c2947 */ /* 0x000fea0003800000 */
[----:B------:R-:W5:Y:S02]  /*3070*/  LDG.E.U8 R102, desc[UR36][R8.64+0x21] ;  /* 0x0000212408667981 */ /* 0x000f64000c1e1100 */
[----:B-----5:R-:W-:-:S05]  /*3080*/  PRMT R0, R102, 0x8880, RZ ;  /* 0x0000888066007816 */ /* 0x020fca00000000ff */
[----:B------:R-:W-:-:S07]  /*3090*/  IMAD R3, R0, R91, RZ ;  /* 0x0000005b00037224 */ /* 0x000fce00078e02ff */
.L_x_74:
[----:B------:R-:W-:Y:S05]  /*30a0*/  BSYNC B1 ;  /* 0x0000000000017941 */ /* 0x000fea0003800000 */
.L_x_73:
        /* <DEDUP_REMOVED lines=11> */
.L_x_76:
[----:B------:R-:W-:Y:S05]  /*3160*/  BSYNC B1 ;  /* 0x0000000000017941 */ /* 0x000fea0003800000 */
.L_x_75:
[----:B---3--:R-:W-:Y:S01]  /*3170*/  @!P4 IMAD R13, R42, R90, R3 ;  /* 0x0000005a2a0dc224 */ /* 0x008fe200078e0203 */
[----:B------:R-:W-:Y:S04]  /*3180*/  BSSY B1, `(.L_x_77) ;  /* 0x0000006000017945 */ /* 0x000fe80003800000 */
[----:B------:R3:W-:Y:S01]  /*3190*/  @!P4 STG.E.U8 desc[UR36][R6.64+0x20], R13 ;  /* 0x0000200d0600c986 */ /* 0x0007e2000c101124 */
[----:B------:R-:W-:Y:S05]  /*31a0*/  @P3 BRA `(.L_x_78) ;  /* 0x00000000000c3947 */ /* 0x000fea0003800000 */
[----:B------:R-:W5:Y:S02]  /*31b0*/  LDG.E.U8 R102, desc[UR36][R10.64+0x21] ;  /* 0x000021240a667981 */ /* 0x000f64000c1e1100 */
[----:B-----5:R-:W-:-:S05]  /*31c0*/  PRMT R0, R102, 0x8880, RZ ;  /* 0x0000888066007816 */ /* 0x020fca00000000ff */
[----:B------:R-:W-:-:S07]  /*31d0*/  IMAD R3, R0, R91, RZ ;  /* 0x0000005b00037224 */ /* 0x000fce00078e02ff */
.L_x_78:
[----:B------:R-:W-:Y:S05]  /*31e0*/  BSYNC B1 ;  /* 0x0000000000017941 */ /* 0x000fea0003800000 */
.L_x_77:
[----:B------:R-:W-:Y:S01]  /*31f0*/  @!P3 IMAD R43, R43, R90, R3 ;  /* 0x0000005a2b2bb224 */ /* 0x000fe200078e0203 */
[----:B------:R-:W-:Y:S04]  /*3200*/  BSSY B1, `(.L_x_79) ;  /* 0x0000006000017945 */ /* 0x000fe80003800000 */
[----:B------:R0:W-:Y:S01]  /*3210*/  @!P3 STG.E.U8 desc[UR36][R6.64+0x21], R43 ;  /* 0x0000212b0600b986 */ /* 0x0001e2000c101124 */
[----:B------:R-:W-:Y:S05]  /*3220*/  @P5 BRA `(.L_x_80) ;  /* 0x00000000000c5947 */ /* 0x000fea0003800000 */
[----:B------:R-:W5:Y:S02]  /*3230*/  LDG.E.U8 R102, desc[UR36][R8.64+0x28] ;  /* 0x0000282408667981 */ /* 0x000f64000c1e1100 */
[----:B-----5:R-:W-:-:S05]  /*3240*/  PRMT R0, R102, 0x8880, RZ ;  /* 0x0000888066007816 */ /* 0x020fca00000000ff */
[----:B------:R-:W-:-:S07]  /*3250*/  IMAD R3, R0, R91, RZ ;  /* 0x0000005b00037224 */ /* 0x000fce00078e02ff */
.L_x_80:
[----:B------:R-:W-:Y:S05]  /*3260*/  BSYNC B1 ;  /* 0x0000000000017941 */ /* 0x000fea0003800000 */
.L_x_79:
[----:B---3--:R-:W-:Y:S01]  /*3270*/  @!P5 IMAD R13, R44, R90, R3 ;  /* 0x0000005a2c0dd224 */ /* 0x008fe200078e0203 */
[----:B------:R-:W-:Y:S04]  /*3280*/  BSSY B1, `(.L_x_81) ;  /* 0x0000006000017945 */ /* 0x000fe80003800000 */
[----:B------:R3:W-:Y:S01]  /*3290*/  @!P5 STG.E.U8 desc[UR36][R4.64+0x28], R13 ;  /* 0x0000280d0400d986 */ /* 0x0007e2000c101124 */
[----:B------:R-:W-:Y:S05]  /*32a0*/  @P2 BRA `(.L_x_82) ;  /* 0x00000000000c2947 */ /* 0x000fea0003800000 */
[----:B------:R-:W5:Y:S02]  /*32b0*/  LDG.E.U8 R102, desc[UR36][R8.64+0x29] ;  /* 0x0000292408667981 */ /* 0x000f64000c1e1100 */
[----:B-----5:R-:W-:-:S05]  /*32c0*/  PRMT R0, R102, 0x8880, RZ ;  /* 0x0000888066007816 */ /* 0x020fca00000000ff */
[----:B------:R-:W-:-:S07]  /*32d0*/  IMAD R3, R0, R91, RZ ;  /* 0x0000005b00037224 */ /* 0x000fce00078e02ff */
.L_x_82:
[----:B------:R-:W-:Y:S05]  /*32e0*/  BSYNC B1 ;  /* 0x0000000000017941 */ /* 0x000fea0003800000 */
.L_x_81:
        /* <DEDUP_REMOVED lines=11> */
.L_x_84:
[----:B------:R-:W-:Y:S05]  /*33a0*/  BSYNC B1 ;  /* 0x0000000000017941 */ /* 0x000fea0003800000 */
.L_x_83:
[----:B---3--:R-:W-:Y:S01]  /*33b0*/  @!P4 IMAD R13, R46, R90, R3 ;  /* 0x0000005a2e0dc224 */ /* 0x008fe200078e0203 */
[----:B------:R-:W-:Y:S04]  /*33c0*/  BSSY B1, `(.L_x_85) ;  /* 0x0000006000017945 */ /* 0x000fe80003800000 */
[----:B------:R3:W-:Y:S01]  /*33d0*/  @!P4 STG.E.U8 desc[UR36][R6.64+0x28], R13 ;  /* 0x0000280d0600c986 */ /* 0x0007e2000c101124 */
[----:B------:R-:W-:Y:S05]  /*33e0*/  @P3 BRA `(.L_x_86) ;  /* 0x00000000000c3947 */ /* 0x000fea0003800000 */
[----:B------:R-:W5:Y:S02]  /*33f0*/  LDG.E.U8 R102, desc[UR36][R10.64+0x29] ;  /* 0x000029240a667981 */ /* 0x000f64000c1e1100 */
[----:B-----5:R-:W-:-:S05]  /*3400*/  PRMT R0, R102, 0x8880, RZ ;  /* 0x0000888066007816 */ /* 0x020fca00000000ff */
[----:B------:R-:W-:-:S07]  /*3410*/  IMAD R3, R0, R91, RZ ;  /* 0x0000005b00037224 */ /* 0x000fce00078e02ff */
.L_x_86:
[----:B------:R-:W-:Y:S05]  /*3420*/  BSYNC B1 ;  /* 0x0000000000017941 */ /* 0x000fea0003800000 */
.L_x_85:
[----:B------:R-:W-:Y:S01]  /*3430*/  @!P3 IMAD R47, R47, R90, R3 ;  /* 0x0000005a2f2fb224 */ /* 0x000fe200078e0203 */
[----:B------:R-:W-:Y:S04]  /*3440*/  BSSY B1, `(.L_x_87) ;  /* 0x0000006000017945 */ /* 0x000fe80003800000 */
[----:B------:R0:W-:Y:S01]  /*3450*/  @!P3 STG.E.U8 desc[UR36][R6.64+0x29], R47 ;  /* 0x0000292f0600b986 */ /* 0x0001e2000c101124 */
[----:B------:R-:W-:Y:S05]  /*3460*/  @P5 BRA `(.L_x_88) ;  /* 0x00000000000c5947 */ /* 0x000fea0003800000 */
[----:B------:R-:W5:Y:S02]  /*3470*/  LDG.E.U8 R102, desc[UR36][R8.64+0x30] ;  /* 0x0000302408667981 */ /* 0x000f64000c1e1100 */
[----:B-----5:R-:W-:-:S05]  /*3480*/  PRMT R0, R102, 0x8880, RZ ;  /* 0x0000888066007816 */ /* 0x020fca00000000ff */
[----:B------:R-:W-:-:S07]  /*3490*/  IMAD R3, R0, R91, RZ ;  /* 0x0000005b00037224 */ /* 0x000fce00078e02ff */
.L_x_88:
[----:B------:R-:W-:Y:S05]  /*34a0*/  BSYNC B1 ;  /* 0x0000000000017941 */ /* 0x000fea0003800000 */
.L_x_87:
[----:B---3--:R-:W-:Y:S01]  /*34b0*/  @!P5 IMAD R13, R48, R90, R3 ;  /* 0x0000005a300dd224 */ /* 0x008fe200078e0203 */
[----:B------:R-:W-:Y:S04]  /*34c0*/  BSSY B1, `(.L_x_89) ;  /* 0x0000006000017945 */ /* 0x000fe80003800000 */
[----:B------:R3:W-:Y:S01]  /*34d0*/  @!P5 STG.E.U8 desc[UR36][R4.64+0x30], R13 ;  /* 0x0000300d0400d986 */ /* 0x0007e2000c101124 */
[----:B------:R-:W-:Y:S05]  /*34e0*/  @P2 BRA `(.L_x_90) ;  /* 0x00000000000c2947 */ /* 0x000fea0003800000 */
[----:B------:R-:W5:Y:S02]  /*34f0*/  LDG.E.U8 R102, desc[UR36][R8.64+0x31] ;  /* 0x0000312408667981 */ /* 0x000f64000c1e1100 */
[----:B-----5:R-:W-:-:S05]  /*3500*/  PRMT R0, R102, 0x8880, RZ ;  /* 0x0000888066007816 */ /* 0x020fca00000000ff */
[----:B------:R-:W-:-:S07]  /*3510*/  IMAD R3, R0, R91, RZ ;  /* 0x0000005b00037224 */ /* 0x000fce00078e02ff */
.L_x_90:
[----:B------:R-:W-:Y:S05]  /*3520*/  BSYNC B1 ;  /* 0x0000000000017941 */ /* 0x000fea0003800000 */
.L_x_89:
        /* <DEDUP_REMOVED lines=11> */
.L_x_92:
[----:B------:R-:W-:Y:S05]  /*35e0*/  BSYNC B1 ;  /* 0x0000000000017941 */ /* 0x000fea0003800000 */
.L_x_91:
[----:B---3--:R-:W-:Y:S01]  /*35f0*/  @!P4 IMAD R13, R50, R90, R3 ;  /* 0x0000005a320dc224 */ /* 0x008fe200078e0203 */
[----:B------:R-:W-:Y:S04]  /*3600*/  BSSY B1, `(.L_x_93) ;  /* 0x0000006000017945 */ /* 0x000fe80003800000 */
[----:B------:R3:W-:Y:S01]  /*3610*/  @!P4 STG.E.U8 desc[UR36][R6.64+0x30], R13 ;  /* 0x0000300d0600c986 */ /* 0x0007e2000c101124 */
[----:B------:R-:W-:Y:S05]  /*3620*/  @P3 BRA `(.L_x_94) ;  /* 0x00000000000c3947 */ /* 0x000fea0003800000 */
[----:B------:R-:W5:Y:S02]  /*3630*/  LDG.E.U8 R102, desc[UR36][R10.64+0x31] ;  /* 0x000031240a667981 */ /* 0x000f64000c1e1100 */
[----:B-----5:R-:W-:-:S05]  /*3640*/  PRMT R0, R102, 0x8880, RZ ;  /* 0x0000888066007816 */ /* 0x020fca00000000ff */
[----:B------:R-:W-:-:S07]  /*3650*/  IMAD R3, R0, R91, RZ ;  /* 0x0000005b00037224 */ /* 0x000fce00078e02ff */
.L_x_94:
[----:B------:R-:W-:Y:S05]  /*3660*/  BSYNC B1 ;  /* 0x0000000000017941 */ /* 0x000fea0003800000 */
.L_x_93:
[----:B------:R-:W-:Y:S01]  /*3670*/  @!P3 IMAD R51, R51, R90, R3 ;  /* 0x0000005a3333b224 */ /* 0x000fe200078e0203 */
[----:B------:R-:W-:Y:S04]  /*3680*/  BSSY B1, `(.L_x_95) ;  /* 0x0000006000017945 */ /* 0x000fe80003800000 */
[----:B------:R0:W-:Y:S01]  /*3690*/  @!P3 STG.E.U8 desc[UR36][R6.64+0x31], R51 ;  /* 0x000031330600b986 */ /* 0x0001e2000c101124 */
[----:B------:R-:W-:Y:S05]  /*36a0*/  @P5 BRA `(.L_x_96) ;  /* 0x00000000000c5947 */ /* 0x000fea0003800000 */
[----:B------:R-:W5:Y:S02]  /*36b0*/  LDG.E.U8 R102, desc[UR36][R8.64+0x38] ;  /* 0x0000382408667981 */ /* 0x000f64000c1e1100 */
[----:B-----5:R-:W-:-:S05]  /*36c0*/  PRMT R0, R102, 0x8880, RZ ;  /* 0x0000888066007816 */ /* 0x020fca00000000ff */
[----:B------:R-:W-:-:S07]  /*36d0*/  IMAD R3, R0, R91, RZ ;  /* 0x0000005b00037224 */ /* 0x000fce00078e02ff */
.L_x_96:
[----:B------:R-:W-:Y:S05]  /*36e0*/  BSYNC B1 ;  /* 0x0000000000017941 */ /* 0x000fea0003800000 */
.L_x_95:
[----:B---3--:R-:W-:Y:S01]  /*36f0*/  @!P5 IMAD R13, R52, R90, R3 ;  /* 0x0000005a340dd224 */ /* 0x008fe200078e0203 */
[----:B------:R-:W-:Y:S04]  /*3700*/  BSSY B1, `(.L_x_97) ;  /* 0x0000006000017945 */ /* 0x000fe80003800000 */
[----:B------:R3:W-:Y:S01]  /*3710*/  @!P5 STG.E.U8 desc[UR36][R4.64+0x38], R13 ;  /* 0x0000380d0400d986 */ /* 0x0007e2000c101124 */
[----:B------:R-:W-:Y:S05]  /*3720*/  @P2 BRA `(.L_x_98) ;  /* 0x00000000000c2947 */ /* 0x000fea0003800000 */
[----:B------:R-:W5:Y:S02]  /*3730*/  LDG.E.U8 R102, desc[UR36][R8.64+0x39] ;  /* 0x0000392408667981 */ /* 0x000f64000c1e1100 */
[----:B-----5:R-:W-:-:S05]  /*3740*/  PRMT R0, R102, 0x8880, RZ ;  /* 0x0000888066007816 */ /* 0x020fca00000000ff */
[----:B------:R-:W-:-:S07]  /*3750*/  IMAD R3, R0, R91, RZ ;  /* 0x0000005b00037224 */ /* 0x000fce00078e02ff */
.L_x_98:
[----:B------:R-:W-:Y:S05]  /*3760*/  BSYNC B1 ;  /* 0x0000000000017941 */ /* 0x000fea0003800000 */
.L_x_97:
        /* <DEDUP_REMOVED lines=11> */
.L_x_100:
[----:B------:R-:W-:Y:S05]  /*3820*/  BSYNC B1 ;  /* 0x0000000000017941 */ /* 0x000fea0003800000 */
.L_x_99:
[----:B---3--:R-:W-:Y:S01]  /*3830*/  @!P4 IMAD R13, R54, R90, R3 ;  /* 0x0000005a360dc224 */ /* 0x008fe200078e0203 */
[----:B------:R-:W-:Y:S04]  /*3840*/  BSSY B1, `(.L_x_101) ;  /* 0x0000006000017945 */ /* 0x000fe80003800000 */
[----:B------:R3:W-:Y:S01]  /*3850*/  @!P4 STG.E.U8 desc[UR36][R6.64+0x38], R13 ;  /* 0x0000380d0600c986 */ /* 0x0007e2000c101124 */
[----:B------:R-:W-:Y:S05]  /*3860*/  @P3 BRA `(.L_x_102) ;  /* 0x00000000000c3947 */ /* 0x000fea0003800000 */
[----:B------:R-:W5:Y:S02]  /*3870*/  LDG.E.U8 R102, desc[UR36][R10.64+0x39] ;  /* 0x000039240a667981 */ /* 0x000f64000c1e1100 */
[----:B-----5:R-:W-:-:S05]  /*3880*/  PRMT R0, R102, 0x8880, RZ ;  /* 0x0000888066007816 */ /* 0x020fca00000000ff */
[----:B------:R-:W-:-:S07]  /*3890*/  IMAD R3, R0, R91, RZ ;  /* 0x0000005b00037224 */ /* 0x000fce00078e02ff */
.L_x_102:
[----:B------:R-:W-:Y:S05]  /*38a0*/  BSYNC B1 ;  /* 0x0000000000017941 */ /* 0x000fea0003800000 */
.L_x_101:
[----:B------:R-:W-:Y:S01]  /*38b0*/  @!P3 IMAD R55, R55, R90, R3 ;  /* 0x0000005a3737b224 */ /* 0x000fe200078e0203 */
[----:B------:R-:W-:Y:S04]  /*38c0*/  BSSY B1, `(.L_x_103) ;  /* 0x0000006000017945 */ /* 0x000fe80003800000 */
[----:B------:R0:W-:Y:S01]  /*38d0*/  @!P3 STG.E.U8 desc[UR36][R6.64+0x39], R55 ;  /* 0x000039370600b986 */ /* 0x0001e2000c101124 */
[----:B------:R-:W-:Y:S05]  /*38e0*/  @P5 BRA `(.L_x_104) ;  /* 0x00000000000c5947 */ /* 0x000fea0003800000 */
[----:B------:R-:W5:Y:S02]  /*38f0*/  LDG.E.U8 R102, desc[UR36][R8.64+0x40] ;  /* 0x0000402408667981 */ /* 0x000f64000c1e1100 */
[----:B-----5:R-:W-:-:S05]  /*3900*/  PRMT R0, R102, 0x8880, RZ ;  /* 0x0000888066007816 */ /* 0x020fca00000000ff */
[----:B------:R-:W-:-:S07]  /*3910*/  IMAD R3, R0, R91, RZ ;  /* 0x0000005b00037224 */ /* 0x000fce00078e02ff */
.L_x_104:
[----:B------:R-:W-:Y:S05]  /*3920*/  BSYNC B1 ;  /* 0x0000000000017941 */ /* 0x000fea0003800000 */
.L_x_103:
[----:B---3--:R-:W-:Y:S01]  /*3930*/  @!P5 IMAD R13, R56, R90, R3 ;  /* 0x0000005a380dd224 */ /* 0x008fe200078e0203 */
[----:B------:R-:W-:Y:S04]  /*3940*/  BSSY B1, `(.L_x_105) ;  /* 0x0000006000017945 */ /* 0x000fe80003800000 */
[----:B------:R3:W-:Y:S01]  /*3950*/  @!P5 STG.E.U8 desc[UR36][R4.64+0x40], R13 ;  /* 0x0000400d0400d986 */ /* 0x0007e2000c101124 */
[----:B------:R-:W-:Y:S05]  /*3960*/  @P2 BRA `(.L_x_106) ;  /* 0x00000000000c2947 */ /* 0x000fea0003800000 */
[----:B------:R-:W5:Y:S02]  /*3970*/  LDG.E.U8 R102, desc[UR36][R8.64+0x41] ;  /* 0x0000412408667981 */ /* 0x000f64000c1e1100 */
[----:B-----5:R-:W-:-:S05]  /*3980*/  PRMT R0, R102, 0x8880, RZ ;  /* 0x0000888066007816 */ /* 0x020fca00000000ff */
[----:B------:R-:W-:-:S07]  /*3990*/  IMAD R3, R0, R91, RZ ;  /* 0x0000005b00037224 */ /* 0x000fce00078e02ff */
.L_x_106:
[----:B------:R-:W-:Y:S05]  /*39a0*/  BSYNC B1 ;  /* 0x0000000000017941 */ /* 0x000fea0003800000 */
.L_x_105:
        /* <DEDUP_REMOVED lines=11> */
.L_x_108:
[----:B------:R-:W-:Y:S05]  /*3a60*/  BSYNC B1 ;  /* 0x0000000000017941 */ /* 0x000fea0003800000 */
.L_x_107:
[----:B---3--:R-:W-:Y:S01]  /*3a70*/  @!P4 IMAD R13, R58, R90, R3 ;  /* 0x0000005a3a0dc224 */ /* 0x008fe200078e0203 */
[----:B------:R-:W-:Y:S04]  /*3a80*/  BSSY B1, `(.L_x_109) ;  /* 0x0000006000017945 */ /* 0x000fe80003800000 */
[----:B------:R3:W-:Y:S01]  /*3a90*/  @!P4 STG.E.U8 desc[UR36][R6.64+0x40], R13 ;  /* 0x0000400d0600c986 */ /* 0x0007e2000c101124 */
[----:B------:R-:W-:Y:S05]  /*3aa0*/  @P3 BRA `(.L_x_110) ;  /* 0x00000000000c3947 */ /* 0x000fea0003800000 */
[----:B------:R-:W5:Y:S02]  /*3ab0*/  LDG.E.U8 R102, desc[UR36][R10.64+0x41] ;  /* 0x000041240a667981 */ /* 0x000f64000c1e1100 */
[----:B-----5:R-:W-:-:S05]  /*3ac0*/  PRMT R0, R102, 0x8880, RZ ;  /* 0x0000888066007816 */ /* 0x020fca00000000ff */
[----:B------:R-:W-:-:S07]  /*3ad0*/  IMAD R3, R0, R91, RZ ;  /* 0x0000005b00037224 */ /* 0x000fce00078e02ff */
.L_x_110:
[----:B------:R-:W-:Y:S05]  /*3ae0*/  BSYNC B1 ;  /* 0x0000000000017941 */ /* 0x000fea0003800000 */
.L_x_109:
[----:B------:R-:W-:Y:S01]  /*3af0*/  @!P3 IMAD R59, R59, R90, R3 ;  /* 0x0000005a3b3bb224 */ /* 0x000fe200078e0203 */
[----:B------:R-:W-:Y:S04]  /*3b00*/  BSSY B1, `(.L_x_111) ;  /* 0x0000006000017945 */ /* 0x000fe80003800000 */
[----:B------:R0:W-:Y:S01]  /*3b10*/  @!P3 STG.E.U8 desc[UR36][R6.64+0x41], R59 ;  /* 0x0000413b0600b986 */ /* 0x0001e2000c101124 */
[----:B------:R-:W-:Y:S05]  /*3b20*/  @P5 BRA `(.L_x_112) ;  /* 0x00000000000c5947 */ /* 0x000fea0003800000 */
[----:B------:R-:W5:Y:S02]  /*3b30*/  LDG.E.U8 R102, desc[UR36][R8.64+0x48] ;  /* 0x0000482408667981 */ /* 0x000f64000c1e1100 */
[----:B-----5:R-:W-:-:S05]  /*3b40*/  PRMT R0, R102, 0x8880, RZ ;  /* 0x0000888066007816 */ /* 0x020fca00000000ff */
[----:B------:R-:W-:-:S07]  /*3b50*/  IMAD R3, R0, R91, RZ ;  /* 0x0000005b00037224 */ /* 0x000fce00078e02ff */
.L_x_112:
[----:B------:R-:W-:Y:S05]  /*3b60*/  BSYNC B1 ;  /* 0x0000000000017941 */ /* 0x000fea0003800000 */
.L_x_111:
[----:B---3--:R-:W-:Y:S01]  /*3b70*/  @!P5 IMAD R13, R60, R90, R3 ;  /* 0x0000005a3c0dd224 */ /* 0x008fe200078e0203 */
[----:B------:R-:W-:Y:S04]  /*3b80*/  BSSY B1, `(.L_x_113) ;  /* 0x0000006000017945 */ /* 0x000fe80003800000 */
[----:B------:R3:W-:Y:S01]  /*3b90*/  @!P5 STG.E.U8 desc[UR36][R4.64+0x48], R13 ;  /* 0x0000480d0400d986 */ /* 0x0007e2000c101124 */
[----:B------:R-:W-:Y:S05]  /*3ba0*/  @P2 BRA `(.L_x_114) ;  /* 0x00000000000c2947 */ /* 0x000fea0003800000 */
[----:B------:R-:W5:Y:S02]  /*3bb0*/  LDG.E.U8 R102, desc[UR36][R8.64+0x49] ;  /* 0x0000492408667981 */ /* 0x000f64000c1e1100 */
[----:B-----5:R-:W-:-:S05]  /*3bc0*/  PRMT R0, R102, 0x8880, RZ ;  /* 0x0000888066007816 */ /* 0x020fca00000000ff */
[----:B------:R-:W-:-:S07]  /*3bd0*/  IMAD R3, R0, R91, RZ ;  /* 0x0000005b00037224 */ /* 0x000fce00078e02ff */
.L_x_114:
[----:B------:R-:W-:Y:S05]  /*3be0*/  BSYNC B1 ;  /* 0x0000000000017941 */ /* 0x000fea0003800000 */
.L_x_113:
        /* <DEDUP_REMOVED lines=11> */
.L_x_116:
[----:B------:R-:W-:Y:S05]  /*3ca0*/  BSYNC B1 ;  /* 0x0000000000017941 */ /* 0x000fea0003800000 */
.L_x_115:
[----:B---3--:R-:W-:Y:S01]  /*3cb0*/  @!P4 IMAD R13, R62, R90, R3 ;  /* 0x0000005a3e0dc224 */ /* 0x008fe200078e0203 */
[----:B------:R-:W-:Y:S04]  /*3cc0*/  BSSY B1, `(.L_x_117) ;  /* 0x0000006000017945 */ /* 0x000fe80003800000 */
[----:B------:R3:W-:Y:S01]  /*3cd0*/  @!P4 STG.E.U8 desc[UR36][R6.64+0x48], R13 ;  /* 0x0000480d0600c986 */ /* 0x0007e2000c101124 */
[----:B------:R-:W-:Y:S05]  /*3ce0*/  @P3 BRA `(.L_x_118) ;  /* 0x00000000000c3947 */ /* 0x000fea0003800000 */
[----:B------:R-:W5:Y:S02]  /*3cf0*/  LDG.E.U8 R102, desc[UR36][R10.64+0x49] ;  /* 0x000049240a667981 */ /* 0x000f64000c1e1100 */
[----:B-----5:R-:W-:-:S05]  /*3d00*/  PRMT R0, R102, 0x8880, RZ ;  /* 0x0000888066007816 */ /* 0x020fca00000000ff */
[----:B------:R-:W-:-:S07]  /*3d10*/  IMAD R3, R0, R91, RZ ;  /* 0x0000005b00037224 */ /* 0x000fce00078e02ff */
.L_x_118:
[----:B------:R-:W-:Y:S05]  /*3d20*/  BSYNC B1 ;  /* 0x0000000000017941 */ /* 0x000fea0003800000 */
.L_x_117:
[----:B------:R-:W-:Y:S01]  /*3d30*/  @!P3 IMAD R63, R63, R90, R3 ;  /* 0x0000005a3f3fb224 */ /* 0x000fe200078e0203 */
[----:B------:R-:W-:Y:S04]  /*3d40*/  BSSY B1, `(.L_x_119) ;  /* 0x0000006000017945 */ /* 0x000fe80003800000 */
[----:B------:R0:W-:Y:S01]  /*3d50*/  @!P3 STG.E.U8 desc[UR36][R6.64+0x49], R63 ;  /* 0x0000493f0600b986 */ /* 0x0001e2000c101124 */
[----:B------:R-:W-:Y:S05]  /*3d60*/  @P5 BRA `(.L_x_120) ;  /* 0x00000000000c5947 */ /* 0x000fea0003800000 */
[----:B------:R-:W5:Y:S02]  /*3d70*/  LDG.E.U8 R102, desc[UR36][R8.64+0x50] ;  /* 0x0000502408667981 */ /* 0x000f64000c1e1100 */
[----:B-----5:R-:W-:-:S05]  /*3d80*/  PRMT R0, R102, 0x8880, RZ ;  /* 0x0000888066007816 */ /* 0x020fca00000000ff */
[----:B------:R-:W-:-:S07]  /*3d90*/  IMAD R3, R0, R91, RZ ;  /* 0x0000005b00037224 */ /* 0x000fce00078e02ff */
.L_x_120:
[----:B------:R-:W-:Y:S05]  /*3da0*/  BSYNC B1 ;  /* 0x0000000000017941 */ /* 0x000fea0003800000 */
.L_x_119:
[----:B---3--:R-:W-:Y:S01]  /*3db0*/  @!P5 IMAD R13, R64, R90, R3 ;  /* 0x0000005a400dd224 */ /* 0x008fe200078e0203 */
[----:B------:R-:W-:Y:S04]  /*3dc0*/  BSSY B1, `(.L_x_121) ;  /* 0x0000006000017945 */ /* 0x000fe80003800000 */
[----:B------:R3:W-:Y:S01]  /*3dd0*/  @!P5 STG.E.U8 desc[UR36][R4.64+0x50], R13 ;  /* 0x0000500d0400d986 */ /* 0x0007e2000c101124 */
[----:B------:R-:W-:Y:S05]  /*3de0*/  @P2 BRA `(.L_x_122) ;  /* 0x00000000000c2947 */ /* 0x000fea0003800000 */
[----:B------:R-:W5:Y:S02]  /*3df0*/  LDG.E.U8 R102, desc[UR36][R8.64+0x51] ;  /* 0x0000512408667981 */ /* 0x000f64000c1e1100 */
[----:B-----5:R-:W-:-:S05]  /*3e00*/  PRMT R0, R102, 0x8880, RZ ;  /* 0x0000888066007816 */ /* 0x020fca00000000ff */
[----:B------:R-:W-:-:S07]  /*3e10*/  IMAD R3, R0, R91, RZ ;  /* 0x0000005b00037224 */ /* 0x000fce00078e02ff */
.L_x_122:
[----:B------:R-:W-:Y:S05]  /*3e20*/  BSYNC B1 ;  /* 0x0000000000017941 */ /* 0x000fea0003800000 */
.L_x_121:
        /* <DEDUP_REMOVED lines=11> */
.L_x_124:
[----:B------:R-:W-:Y:S05]  /*3ee0*/  BSYNC B1 ;  /* 0x0000000000017941 */ /* 0x000fea0003800000 */
.L_x_123:
[----:B---3--:R-:W-:Y:S01]  /*3ef0*/  @!P4 IMAD R13, R66, R90, R3 ;  /* 0x0000005a420dc224 */ /* 0x008fe200078e0203 */
[----:B------:R-:W-:Y:S04]  /*3f00*/  BSSY B1, `(.L_x_125) ;  /* 0x0000006000017945 */ /* 0x000fe80003800000 */
[----:B------:R3:W-:Y:S01]  /*3f10*/  @!P4 STG.E.U8 desc[UR36][R6.64+0x50], R13 ;  /* 0x0000500d0600c986 */ /* 0x0007e2000c101124 */
[----:B------:R-:W-:Y:S05]  /*3f20*/  @P3 BRA `(.L_x_126) ;  /* 0x00000000000c3947 */ /* 0x000fea0003800000 */
[----:B------:R-:W5:Y:S02]  /*3f30*/  LDG.E.U8 R102, desc[UR36][R10.64+0x51] ;  /* 0x000051240a667981 */ /* 0x000f64000c1e1100 */
[----:B-----5:R-:W-:-:S05]  /*3f40*/  PRMT R0, R102, 0x8880, RZ ;  /* 0x0000888066007816 */ /* 0x020fca00000000ff */
[----:B------:R-:W-:-:S07]  /*3f50*/  IMAD R3, R0, R91, RZ ;  /* 0x0000005b00037224 */ /* 0x000fce00078e02ff */
.L_x_126:
[----:B------:R-:W-:Y:S05]  /*3f60*/  BSYNC B1 ;  /* 0x0000000000017941 */ /* 0x000fea0003800000 */
.L_x_125:
[----:B------:R-:W-:Y:S01]  /*3f70*/  @!P3 IMAD R67, R67, R90, R3 ;  /* 0x0000005a4343b224 */ /* 0x000fe200078e0203 */
[----:B------:R-:W-:Y:S04]  /*3f80*/  BSSY B1, `(.L_x_127) ;  /* 0x0000006000017945 */ /* 0x000fe80003800000 */
[----:B------:R0:W-:Y:S01]  /*3f90*/  @!P3 STG.E.U8 desc[UR36][R6.64+0x51], R67 ;  /* 0x000051430600b986 */ /* 0x0001e2000c101124 */
[----:B------:R-:W-:Y:S05]  /*3fa0*/  @P5 BRA `(.L_x_128) ;  /* 0x00000000000c5947 */ /* 0x000fea0003800000 */
[----:B------:R-:W5:Y:S02]  /*3fb0*/  LDG.E.U8 R102, desc[UR36][R8.64+0x58] ;  /* 0x0000582408667981 */ /* 0x000f64000c1e1100 */
[----:B-----5:R-:W-:-:S05]  /*3fc0*/  PRMT R0, R102, 0x8880, RZ ;  /* 0x0000888066007816 */ /* 0x020fca00000000ff */
[----:B------:R-:W-:-:S07]  /*3fd0*/  IMAD R3, R0, R91, RZ ;  /* 0x0000005b00037224 */ /* 0x000fce00078e02ff */
.L_x_128:
[----:B------:R-:W-:Y:S05]  /*3fe0*/  BSYNC B1 ;  /* 0x0000000000017941 */ /* 0x000fea0003800000 */
.L_x_127:
[----:B---3--:R-:W-:Y:S01]  /*3ff0*/  @!P5 IMAD R13, R68, R90, R3 ;  /* 0x0000005a440dd224 */ /* 0x008fe200078e0203 */
[----:B------:R-:W-:Y:S04]  /*4000*/  BSSY B1, `(.L_x_129) ;  /* 0x0000006000017945 */ /* 0x000fe80003800000 */
[----:B------:R3:W-:Y:S01]  /*4010*/  @!P5 STG.E.U8 desc[UR36][R4.64+0x58], R13 ;  /* 0x0000580d0400d986 */ /* 0x0007e2000c101124 */
[----:B------:R-:W-:Y:S05]  /*4020*/  @P2 BRA `(.L_x_130) ;  /* 0x00000000000c2947 */ /* 0x000fea0003800000 */
[----:B------:R-:W5:Y:S02]  /*4030*/  LDG.E.U8 R102, desc[UR36][R8.64+0x59] ;  /* 0x0000592408667981 */ /* 0x000f64000c1e1100 */
[----:B-----5:R-:W-:-:S05]  /*4040*/  PRMT R0, R102, 0x8880, RZ ;  /* 0x0000888066007816 */ /* 0x020fca00000000ff */
[----:B------:R-:W-:-:S07]  /*4050*/  IMAD R3, R0, R91, RZ ;  /* 0x0000005b00037224 */ /* 0x000fce00078e02ff */
.L_x_130:
[----:B------:R-:W-:Y:S05]  /*4060*/  BSYNC B1 ;  /* 0x0000000000017941 */ /* 0x000fea0003800000 */
.L_x_129:
        /* <DEDUP_REMOVED lines=11> */
.L_x_132:
[----:B------:R-:W-:Y:S05]  /*4120*/  BSYNC B1 ;  /* 0x0000000000017941 */ /* 0x000fea0003800000 */
.L_x_131:
[----:B---3--:R-:W-:Y:S01]  /*4130*/  @!P4 IMAD R13, R70, R90, R3 ;  /* 0x0000005a460dc224 */ /* 0x008fe200078e0203 */
[----:B------:R-:W-:Y:S04]  /*4140*/  BSSY B1, `(.L_x_133) ;  /* 0x0000006000017945 */ /* 0x000fe80003800000 */
[----:B------:R3:W-:Y:S01]  /*4150*/  @!P4 STG.E.U8 desc[UR36][R6.64+0x58], R13 ;  /* 0x0000580d0600c986 */ /* 0x0007e2000c101124 */
[----:B------:R-:W-:Y:S05]  /*4160*/  @P3 BRA `(.L_x_134) ;  /* 0x00000000000c3947 */ /* 0x000fea0003800000 */
[----:B------:R-:W5:Y:S02]  /*4170*/  LDG.E.U8 R102, desc[UR36][R10.64+0x59] ;  /* 0x000059240a667981 */ /* 0x000f64000c1e1100 */
[----:B-----5:R-:W-:-:S05]  /*4180*/  PRMT R0, R102, 0x8880, RZ ;  /* 0x0000888066007816 */ /* 0x020fca00000000ff */
[----:B------:R-:W-:-:S07]  /*4190*/  IMAD R3, R0, R91, RZ ;  /* 0x0000005b00037224 */ /* 0x000fce00078e02ff */
.L_x_134:
[----:B------:R-:W-:Y:S05]  /*41a0*/  BSYNC B1 ;  /* 0x0000000000017941 */ /* 0x000fea0003800000 */
.L_x_133:
[----:B------:R-:W-:Y:S01]  /*41b0*/  @!P3 IMAD R71, R71, R90, R3 ;  /* 0x0000005a4747b224 */ /* 0x000fe200078e0203 */
[----:B------:R-:W-:Y:S04]  /*41c0*/  BSSY B1, `(.L_x_135) ;  /* 0x0000006000017945 */ /* 0x000fe80003800000 */
[----:B------:R0:W-:Y:S01]  /*41d0*/  @!P3 STG.E.U8 desc[UR36][R6.64+0x59], R71 ;  /* 0x000059470600b986 */ /* 0x0001e2000c101124 */
[----:B------:R-:W-:Y:S05]  /*41e0*/  @P5 BRA `(.L_x_136) ;  /* 0x00000000000c5947 */ /* 0x000fea0003800000 */
[----:B------:R-:W5:Y:S02]  /*41f0*/  LDG.E.U8 R102, desc[UR36][R8.64+0x60] ;  /* 0x0000602408667981 */ /* 0x000f64000c1e1100 */
[----:B-----5:R-:W-:-:S05]  /*4200*/  PRMT R0, R102, 0x8880, RZ ;  /* 0x0000888066007816 */ /* 0x020fca00000000ff */
[----:B------:R-:W-:-:S07]  /*4210*/  IMAD R3, R0, R91, RZ ;  /* 0x0000005b00037224 */ /* 0x000fce00078e02ff */
.L_x_136:
[----:B------:R-:W-:Y:S05]  /*4220*/  BSYNC B1 ;  /* 0x0000000000017941 */ /* 0x000fea0003800000 */
.L_x_135:
[----:B---3--:R-:W-:Y:S01]  /*4230*/  @!P5 IMAD R13, R72, R90, R3 ;  /* 0x0000005a480dd224 */ /* 0x008fe200078e0203 */
[----:B------:R-:W-:Y:S04]  /*4240*/  BSSY B1, `(.L_x_137) ;  /* 0x0000006000017945 */ /* 0x000fe80003800000 */
[----:B------:R3:W-:Y:S01]  /*4250*/  @!P5 STG.E.U8 desc[UR36][R4.64+0x60], R13 ;  /* 0x0000600d0400d986 */ /* 0x0007e2000c101124 */
[----:B------:R-:W-:Y:S05]  /*4260*/  @P2 BRA `(.L_x_138) ;  /* 0x00000000000c2947 */ /* 0x000fea0003800000 */
[----:B------:R-:W5:Y:S02]  /*4270*/  LDG.E.U8 R102, desc[UR36][R8.64+0x61] ;  /* 0x0000612408667981 */ /* 0x000f64000c1e1100 */
[----:B-----5:R-:W-:-:S05]  /*4280*/  PRMT R0, R102, 0x8880, RZ ;  /* 0x0000888066007816 */ /* 0x020fca00000000ff */
[----:B------:R-:W-:-:S07]  /*4290*/  IMAD R3, R0, R91, RZ ;  /* 0x0000005b00037224 */ /* 0x000fce00078e02ff */
.L_x_138:
[----:B------:R-:W-:Y:S05]  /*42a0*/  BSYNC B1 ;  /* 0x0000000000017941 */ /* 0x000fea0003800000 */
.L_x_137:
        /* <DEDUP_REMOVED lines=11> */
.L_x_140:
[----:B------:R-:W-:Y:S05]  /*4360*/  BSYNC B1 ;  /* 0x0000000000017941 */ /* 0x000fea0003800000 */
.L_x_139:
[----:B---3--:R-:W-:Y:S01]  /*4370*/  @!P4 IMAD R13, R74, R90, R3 ;  /* 0x0000005a4a0dc224 */ /* 0x008fe200078e0203 */
[----:B------:R-:W-:Y:S04]  /*4380*/  BSSY B1, `(.L_x_141) ;  /* 0x0000006000017945 */ /* 0x000fe80003800000 */
[----:B------:R3:W-:Y:S01]  /*4390*/  @!P4 STG.E.U8 desc[UR36][R6.64+0x60], R13 ;  /* 0x0000600d0600c986 */ /* 0x0007e2000c101124 */
[----:B------:R-:W-:Y:S05]  /*43a0*/  @P3 BRA `(.L_x_142) ;  /* 0x00000000000c3947 */ /* 0x000fea0003800000 */
[----:B------:R-:W5:Y:S02]  /*43b0*/  LDG.E.U8 R102, desc[UR36][R10.64+0x61] ;  /* 0x000061240a667981 */ /* 0x000f64000c1e1100 */
[----:B-----5:R-:W-:-:S05]  /*43c0*/  PRMT R0, R102, 0x8880, RZ ;  /* 0x0000888066007816 */ /* 0x020fca00000000ff */
[----:B------:R-:W-:-:S07]  /*43d0*/  IMAD R3, R0, R91, RZ ;  /* 0x0000005b00037224 */ /* 0x000fce00078e02ff */
.L_x_142:
[----:B------:R-:W-:Y:S05]  /*43e0*/  BSYNC B1 ;  /* 0x0000000000017941 */ /* 0x000fea0003800000 */
.L_x_141:
[----:B------:R-:W-:Y:S01]  /*43f0*/  @!P3 IMAD R75, R75, R90, R3 ;  /* 0x0000005a4b4bb224 */ /* 0x000fe200078e0203 */
[----:B------:R-:W-:Y:S04]  /*4400*/  BSSY B1, `(.L_x_143) ;  /* 0x0000006000017945 */ /* 0x000fe80003800000 */
[----:B------:R0:W-:Y:S01]  /*4410*/  @!P3 STG.E.U8 desc[UR36][R6.64+0x61], R75 ;  /* 0x0000614b0600b986 */ /* 0x0001e2000c101124 */
[----:B------:R-:W-:Y:S05]  /*4420*/  @P5 BRA `(.L_x_144) ;  /* 0x00000000000c5947 */ /* 0x000fea0003800000 */
[----:B------:R-:W5:Y:S02]  /*4430*/  LDG.E.U8 R102, desc[UR36][R8.64+0x68] ;  /* 0x0000682408667981 */ /* 0x000f64000c1e1100 */
[----:B-----5:R-:W-:-:S05]  /*4440*/  PRMT R0, R102, 0x8880, RZ ;  /* 0x0000888066007816 */ /* 0x020fca00000000ff */
[----:B------:R-:W-:-:S07]  /*4450*/  IMAD R3, R0, R91, RZ ;  /* 0x0000005b00037224 */ /* 0x000fce00078e02ff */
.L_x_144:
[----:B------:R-:W-:Y:S05]  /*4460*/  BSYNC B1 ;  /* 0x0000000000017941 */ /* 0x000fea0003800000 */
.L_x_143:
[----:B---3--:R-:W-:Y:S01]  /*4470*/  @!P5 IMAD R13, R76, R90, R3 ;  /* 0x0000005a4c0dd224 */ /* 0x008fe200078e0203 */
[----:B------:R-:W-:Y:S04]  /*4480*/  BSSY B1, `(.L_x_145) ;  /* 0x0000006000017945 */ /* 0x000fe80003800000 */
[----:B------:R3:W-:Y:S01]  /*4490*/  @!P5 STG.E.U8 desc[UR36][R4.64+0x68], R13 ;  /* 0x0000680d0400d986 */ /* 0x0007e2000c101124 */
[----:B------:R-:W-:Y:S05]  /*44a0*/  @P2 BRA `(.L_x_146) ;  /* 0x00000000000c2947 */ /* 0x000fea0003800000 */
[----:B------:R-:W5:Y:S02]  /*44b0*/  LDG.E.U8 R102, desc[UR36][R8.64+0x69] ;  /* 0x0000692408667981 */ /* 0x000f64000c1e1100 */
[----:B-----5:R-:W-:-:S05]  /*44c0*/  PRMT R0, R102, 0x8880, RZ ;  /* 0x0000888066007816 */ /* 0x020fca00000000ff */
[----:B------:R-:W-:-:S07]  /*44d0*/  IMAD R3, R0, R91, RZ ;  /* 0x0000005b00037224 */ /* 0x000fce00078e02ff */
.L_x_146:
[----:B------:R-:W-:Y:S05]  /*44e0*/  BSYNC B1 ;  /* 0x0000000000017941 */ /* 0x000fea0003800000 */
.L_x_145:
        /* <DEDUP_REMOVED lines=11> */
.L_x_148:
[----:B------:R-:W-:Y:S05]  /*45a0*/  BSYNC B1 ;  /* 0x0000000000017941 */ /* 0x000fea0003800000 */
.L_x_147:
[----:B---3--:R-:W-:Y:S01]  /*45b0*/  @!P4 IMAD R13, R78, R90, R3 ;  /* 0x0000005a4e0dc224 */ /* 0x008fe200078e0203 */
[----:B------:R-:W-:Y:S04]  /*45c0*/  BSSY B1, `(.L_x_149) ;  /* 0x0000006000017945 */ /* 0x000fe80003800000 */
[----:B------:R3:W-:Y:S01]  /*45d0*/  @!P4 STG.E.U8 desc[UR36][R6.64+0x68], R13 ;  /* 0x0000680d0600c986 */ /* 0x0007e2000c101124 */
[----:B------:R-:W-:Y:S05]  /*45e0*/  @P3 BRA `(.L_x_150) ;  /* 0x00000000000c3947 */ /* 0x000fea0003800000 */
[----:B------:R-:W5:Y:S02]  /*45f0*/  LDG.E.U8 R102, desc[UR36][R10.64+0x69] ;  /* 0x000069240a667981 */ /* 0x000f64000c1e1100 */
[----:B-----5:R-:W-:-:S05]  /*4600*/  PRMT R0, R102, 0x8880, RZ ;  /* 0x0000888066007816 */ /* 0x020fca00000000ff */
[----:B------:R-:W-:-:S07]  /*4610*/  IMAD R3, R0, R91, RZ ;  /* 0x0000005b00037224 */ /* 0x000fce00078e02ff */
.L_x_150:
[----:B------:R-:W-:Y:S05]  /*4620*/  BSYNC B1 ;  /* 0x0000000000017941 */ /* 0x000fea0003800000 */
.L_x_149:
[----:B------:R-:W-:Y:S01]  /*4630*/  @!P3 IMAD R79, R79, R90, R3 ;  /* 0x0000005a4f4fb224 */ /* 0x000fe200078e0203 */
[----:B------:R-:W-:Y:S04]  /*4640*/  BSSY B1, `(.L_x_151) ;  /* 0x0000006000017945 */ /* 0x000fe80003800000 */
[----:B------:R0:W-:Y:S01]  /*4650*/  @!P3 STG.E.U8 desc[UR36][R6.64+0x69], R79 ;  /* 0x0000694f0600b986 */ /* 0x0001e2000c101124 */
[----:B------:R-:W-:Y:S05]  /*4660*/  @P5 BRA `(.L_x_152) ;  /* 0x00000000000c5947 */ /* 0x000fea0003800000 */
[----:B------:R-:W5:Y:S02]  /*4670*/  LDG.E.U8 R102, desc[UR36][R8.64+0x70] ;  /* 0x0000702408667981 */ /* 0x000f64000c1e1100 */
[----:B-----5:R-:W-:-:S05]  /*4680*/  PRMT R0, R102, 0x8880, RZ ;  /* 0x0000888066007816 */ /* 0x020fca00000000ff */
[----:B------:R-:W-:-:S07]  /*4690*/  IMAD R3, R0, R91, RZ ;  /* 0x0000005b00037224 */ /* 0x000fce00078e02ff */
.L_x_152:
[----:B------:R-:W-:Y:S05]  /*46a0*/  BSYNC B1 ;  /* 0x0000000000017941 */ /* 0x000fea0003800000 */
.L_x_151:
[----:B---3--:R-:W-:Y:S01]  /*46b0*/  @!P5 IMAD R13, R80, R90, R3 ;  /* 0x0000005a500dd224 */ /* 0x008fe200078e0203 */
[----:B------:R-:W-:Y:S04]  /*46c0*/  BSSY B1, `(.L_x_153) ;  /* 0x0000006000017945 */ /* 0x000fe80003800000 */
[----:B------:R3:W-:Y:S01]  /*46d0*/  @!P5 STG.E.U8 desc[UR36][R4.64+0x70], R13 ;  /* 0x0000700d0400d986 */ /* 0x0007e2000c101124 */
[----:B------:R-:W-:Y:S05]  /*46e0*/  @P2 BRA `(.L_x_154) ;  /* 0x00000000000c2947 */ /* 0x000fea0003800000 */
[----:B------:R-:W5:Y:S02]  /*46f0*/  LDG.E.U8 R102, desc[UR36][R8.64+0x71] ;  /* 0x0000712408667981 */ /* 0x000f64000c1e1100 */
[----:B-----5:R-:W-:-:S05]  /*4700*/  PRMT R0, R102, 0x8880, RZ ;  /* 0x0000888066007816 */ /* 0x020fca00000000ff */
[----:B------:R-:W-:-:S07]  /*4710*/  IMAD R3, R0, R91, RZ ;  /* 0x0000005b00037224 */ /* 0x000fce00078e02ff */
.L_x_154:
[----:B------:R-:W-:Y:S05]  /*4720*/  BSYNC B1 ;  /* 0x0000000000017941 */ /* 0x000fea0003800000 */
.L_x_153:
[----:B------:R-:W-:Y:S01]  /*4730*/  ISETP.LT.OR P4, PT, R19, 0x71, !P0 ;  /* 0x000000711300780c */ /* 0x000fe20004781670 */
[----:B------:R-:W-:Y:S01]  /*4740*/  @!P2 IMAD R81, R81, R90, R3 ;  /* 0x0000005a5151a224 */ /* 0x000fe200078e0203 */
[----:B------:R-:W-:Y:S01]  /*4750*/  BSSY B1, `(.L_x_155) ;  /* 0x000000a000017945 */ /* 0x000fe20003800000 */
[C---:B------:R-:W-:Y:S02]  /*4760*/  ISETP.LT.OR P3, PT, R19.reuse, 0x72, !P0 ;  /* 0x000000721300780c */ /* 0x040fe40004761670 */
[C---:B------:R-:W-:Y:S01]  /*4770*/  ISETP.LT.OR P5, PT, R19.reuse, 0x79, !P0 ;  /* 0x000000791300780c */ /* 0x040fe200047a1670 */
[----:B------:R0:W-:Y:S01]  /*4780*/  @!P2 STG.E.U8 desc[UR36][R4.64+0x71], R81 ;  /* 0x000071510400a986 */ /* 0x0001e2000c101124 */
[C---:B------:R-:W-:Y:S02]  /*4790*/  ISETP.LT.OR P2, PT, R19.reuse, 0x79, !P1 ;  /* 0x000000791300780c */ /* 0x040fe40004f41670 */
[----:B------:R-:W-:-:S04]  /*47a0*/  ISETP.LT.OR P1, PT, R19, 0x7a, !P1 ;  /* 0x0000007a1300780c */ /* 0x000fc80004f21670 */
[----:B------:R-:W-:Y:S09]  /*47b0*/  @P4 BRA `(.L_x_156) ;  /* 0x00000000000c4947 */ /* 0x000ff20003800000 */
[----:B------:R-:W5:Y:S02]  /*47c0*/  LDG.E.U8 R102, desc[UR36][R10.64+0x70] ;  /* 0x000070240a667981 */ /* 0x000f64000c1e1100 */
[----:B-----5:R-:W-:-:S05]  /*47d0*/  PRMT R0, R102, 0x8880, RZ ;  /* 0x0000888066007816 */ /* 0x020fca00000000ff */
[----:B------:R-:W-:-:S07]  /*47e0*/  IMAD R3, R0, R91, RZ ;  /* 0x0000005b00037224 */ /* 0x000fce00078e02ff */
.L_x_156:
[----:B------:R-:W-:Y:S05]  /*47f0*/  BSYNC B1 ;  /* 0x0000000000017941 */ /* 0x000fea0003800000 */
.L_x_155:
[----:B---3--:R-:W-:Y:S01]  /*4800*/  @!P4 IMAD R13, R82, R90, R3 ;  /* 0x0000005a520dc224 */ /* 0x008fe200078e0203 */
[----:B------:R-:W-:Y:S04]  /*4810*/  BSSY B1, `(.L_x_157) ;  /* 0x0000006000017945 */ /* 0x000fe80003800000 */
[----:B------:R3:W-:Y:S01]  /*4820*/  @!P4 STG.E.U8 desc[UR36][R6.64+0x70], R13 ;  /* 0x0000700d0600c986 */ /* 0x0007e2000c101124 */
[----:B------:R-:W-:Y:S05]  /*4830*/  @P3 BRA `(.L_x_158) ;  /* 0x00000000000c3947 */ /* 0x000fea0003800000 */
[----:B------:R-:W5:Y:S02]  /*4840*/  LDG.E.U8 R102, desc[UR36][R10.64+0x71] ;  /* 0x000071240a667981 */ /* 0x000f64000c1e1100 */
[----:B-----5:R-:W-:-:S05]  /*4850*/  PRMT R0, R102, 0x8880, RZ ;  /* 0x0000888066007816 */ /* 0x020fca00000000ff */
[----:B------:R-:W-:-:S07]  /*4860*/  IMAD R3, R0, R91, RZ ;  /* 0x0000005b00037224 */ /* 0x000fce00078e02ff */
.L_x_158:
[----:B------:R-:W-:Y:S05]  /*4870*/  BSYNC B1 ;  /* 0x0000000000017941 */ /* 0x000fea0003800000 */
.L_x_157:
[----:B------:R-:W-:Y:S01]  /*4880*/  @!P3 IMAD R83, R83, R90, R3 ;  /* 0x0000005a5353b224 */ /* 0x000fe200078e0203 */
[----:B------:R-:W-:Y:S04]  /*4890*/  BSSY B1, `(.L_x_159) ;  /* 0x0000006000017945 */ /* 0x000fe80003800000 */
[----:B------:R0:W-:Y:S01]  /*48a0*/  @!P3 STG.E.U8 desc[UR36][R6.64+0x71], R83 ;  /* 0x000071530600b986 */ /* 0x0001e2000c101124 */
[----:B------:R-:W-:Y:S05]  /*48b0*/  @P2 BRA `(.L_x_160) ;  /* 0x00000000000c2947 */ /* 0x000fea0003800000 */
[----:B------:R-:W5:Y:S02]  /*48c0*/  LDG.E.U8 R102, desc[UR36][R8.64+0x78] ;  /* 0x0000782408667981 */ /* 0x000f64000c1e1100 */
[----:B-----5:R-:W-:-:S05]  /*48d0*/  PRMT R0, R102, 0x8880, RZ ;  /* 0x0000888066007816 */ /* 0x020fca00000000ff */
[----:B------:R-:W-:-:S07]  /*48e0*/  IMAD R3, R0, R91, RZ ;  /* 0x0000005b00037224 */ /* 0x000fce00078e02ff */
.L_x_160:
[----:B------:R-:W-:Y:S05]  /*48f0*/  BSYNC B1 ;  /* 0x0000000000017941 */ /* 0x000fea0003800000 */
.L_x_159:
[----:B---3--:R-:W-:Y:S01]  /*4900*/  @!P2 IMAD R13, R84, R90, R3 ;  /* 0x0000005a540da224 */ /* 0x008fe200078e0203 */
[----:B------:R-:W-:Y:S04]  /*4910*/  BSSY B1, `(.L_x_161) ;  /* 0x0000006000017945 */ /* 0x000fe80003800000 */
[----:B------:R3:W-:Y:S01]  /*4920*/  @!P2 STG.E.U8 desc[UR36][R4.64+0x78], R13 ;  /* 0x0000780d0400a986 */ /* 0x0007e2000c101124 */
[----:B------:R-:W-:Y:S05]  /*4930*/  @P1 BRA `(.L_x_162) ;  /* 0x00000000000c1947 */ /* 0x000fea0003800000 */
[----:B------:R-:W5:Y:S02]  /*4940*/  LDG.E.U8 R102, desc[UR36][R8.64+0x79] ;  /* 0x0000792408667981 */ /* 0x000f64000c1e1100 */
[----:B-----5:R-:W-:-:S05]  /*4950*/  PRMT R0, R102, 0x8880, RZ ;  /* 0x0000888066007816 */ /* 0x020fca00000000ff */
[----:B------:R-:W-:-:S07]  /*4960*/  IMAD R3, R0, R91, RZ ;  /* 0x0000005b00037224 */ /* 0x000fce00078e02ff */
.L_x_162:
[----:B------:R-:W-:Y:S05]  /*4970*/  BSYNC B1 ;  /* 0x0000000000017941 */ /* 0x000fea0003800000 */
.L_x_161:
[----:B------:R-:W-:Y:S01]  /*4980*/  @!P1 IMAD R85, R85, R90, R3 ;  /* 0x0000005a55559224 */ /* 0x000fe200078e0203 */
[----:B------:R-:W-:Y:S04]  /*4990*/  BSSY B1, `(.L_x_163) ;  /* 0x0000006000017945 */ /* 0x000fe80003800000 */
[----:B------:R0:W-:Y:S01]  /*49a0*/  @!P1 STG.E.U8 desc[UR36][R4.64+0x79], R85 ;  /* 0x0000795504009986 */ /* 0x0001e2000c101124 */
[----:B------:R-:W-:Y:S05]  /*49b0*/  @P5 BRA `(.L_x_164) ;  /* 0x00000000000c5947 */ /* 0x000fea0003800000 */
[----:B------:R-:W5:Y:S02]  /*49c0*/  LDG.E.U8 R102, desc[UR36][R10.64+0x78] ;  /* 0x000078240a667981 */ /* 0x000f64000c1e1100 */
[----:B-----5:R-:W-:-:S05]  /*49d0*/  PRMT R0, R102, 0x8880, RZ ;  /* 0x0000888066007816 */ /* 0x020fca00000000ff */
[----:B------:R-:W-:-:S07]  /*49e0*/  IMAD R3, R0, R91, RZ ;  /* 0x0000005b00037224 */ /* 0x000fce00078e02ff */
.L_x_164:
[----:B------:R-:W-:Y:S05]  /*49f0*/  BSYNC B1 ;  /* 0x0000000000017941 */ /* 0x000fea0003800000 */
.L_x_163:
[----:B0123--:R-:W-:Y:S01]  /*4a00*/  @!P5 IMAD R5, R86, R90, R3 ;  /* 0x0000005a5605d224 */ /* 0x00ffe200078e0203 */
[----:B------:R-:W-:Y:S01]  /*4a10*/  ISETP.LT.OR P0, PT, R19, 0x7a, !P0 ;  /* 0x0000007a1300780c */ /* 0x000fe20004701670 */
[----:B------:R-:W-:Y:S03]  /*4a20*/  BSSY B1, `(.L_x_165) ;  /* 0x0000006000017945 */ /* 0x000fe60003800000 */
[----:B------:R0:W-:Y:S09]  /*4a30*/  @!P5 STG.E.U8 desc[UR36][R6.64+0x78], R5 ;  /* 0x000078050600d986 */ /* 0x0001f2000c101124 */
[----:B------:R-:W-:Y:S05]  /*4a40*/  @P0 BRA `(.L_x_166) ;  /* 0x00000000000c0947 */ /* 0x000fea0003800000 */
[----:B------:R-:W2:Y:S02]  /*4a50*/  LDG.E.U8 R102, desc[UR36][R10.64+0x79] ;  /* 0x000079240a667981 */ /* 0x000ea4000c1e1100 */
[----:B--2---:R-:W-:-:S05]  /*4a60*/  PRMT R0, R102, 0x8880, RZ ;  /* 0x0000888066007816 */ /* 0x004fca00000000ff */
[----:B------:R-:W-:-:S07]  /*4a70*/  IMAD R3, R0, R91, RZ ;  /* 0x0000005b00037224 */ /* 0x000fce00078e02ff */
.L_x_166:
[----:B------:R-:W-:Y:S05]  /*4a80*/  BSYNC B1 ;  /* 0x0000000000017941 */ /* 0x000fea0003800000 */
.L_x_165:
[----:B------:R-:W-:Y:S01]  /*4a90*/  IMAD R3, R87, R90, R3 ;  /* 0x0000005a57037224 */ /* 0x000fe200078e0203 */
[----:B------:R-:W-:Y:S06]  /*4aa0*/  @P0 BRA `(.L_x_167) ;  /* 0x0000000c00100947 */ /* 0x000fec0003800000 */
[----:B------:R1:W-:Y:S01]  /*4ab0*/  STG.E.U8 desc[UR36][R6.64+0x79], R3 ;  /* 0x0000790306007986 */ /* 0x0003e2000c101124 */
[----:B------:R-:W-:Y:S05]  /*4ac0*/  BRA `(.L_x_167) ;  /* 0x0000000c00087947 */ /* 0x000fea0003800000 */
.L_x_38:
[C---:B------:R-:W-:Y:S02]  /*4ad0*/  ISETP.GE.AND P1, PT, R20.reuse, 0x1, PT ;  /* 0x000000011400780c */ /* 0x040fe40003f26270 */
[----:B------:R-:W-:Y:S02]  /*4ae0*/  ISETP.GE.AND P0, PT, R20, 0x9, PT ;  /* 0x000000091400780c */ /* 0x000fe40003f06270 */
[C---:B------:R-:W-:Y:S02]  /*4af0*/  ISETP.LT.OR P4, PT, R19.reuse, 0x1, !P1 ;  /* 0x000000011300780c */ /* 0x040fe40004f81670 */
[C---:B------:R-:W-:Y:S02]  /*4b00*/  ISETP.LT.OR P3, PT, R19.reuse, 0x2, !P1 ;  /* 0x000000021300780c */ /* 0x040fe40004f61670 */
[C---:B------:R-:W-:Y:S02]  /*4b10*/  ISETP.LT.OR P2, PT, R19.reuse, 0x1, !P0 ;  /* 0x000000011300780c */ /* 0x040fe40004741670 */
[----:B------:R-:W-:-:S07]  /*4b20*/  ISETP.LT.OR P5, PT, R19, 0x2, !P0 ;  /* 0x000000021300780c */ /* 0x000fce00047a1670 */
[-C--:B------:R-:W-:Y:S02]  /*4b30*/  @!P4 IMAD R3, R24, R90.reuse, RZ ;  /* 0x0000005a1803c224 */ /* 0x080fe400078e02ff */
[-C--:B------:R-:W-:Y:S02]  /*4b40*/  @!P3 IMAD R25, R25, R90.reuse, RZ ;  /* 0x0000005a1919b224 */ /* 0x080fe400078e02ff */
[-C--:B------:R-:W-:Y:S01]  /*4b50*/  @!P2 IMAD R9, R26, R90.reuse, RZ ;  /* 0x0000005a1a09a224 */ /* 0x080fe200078e02ff */
[----:B------:R0:W-:Y:S01]  /*4b60*/  @!P4 STG.E.U8 desc[UR36][R4.64], R3 ;  /* 0x000000030400c986 */ /* 0x0001e2000c101124 */
[----:B------:R-:W-:Y:S01]  /*4b70*/  ISETP.LT.OR P4, PT, R19, 0x9, !P1 ;  /* 0x000000091300780c */ /* 0x000fe20004f81670 */
[----:B------:R-:W-:Y:S02]  /*4b80*/  @!P5 IMAD R27, R27, R90, RZ ;  /* 0x0000005a1b1bd224 */ /* 0x000fe400078e02ff */
[----:B------:R-:W-:Y:S01]  /*4b90*/  @!P3 STG.E.U8 desc[UR36][R4.64+0x1], R25 ;  /* 0x000001190400b986 */ /* 0x000fe2000c101124 */
[----:B------:R-:W-:-:S03]  /*4ba0*/  ISETP.LT.OR P3, PT, R19, 0xa, !P1 ;  /* 0x0000000a1300780c */ /* 0x000fc60004f61670 */
[----:B------:R1:W-:Y:S01]  /*4bb0*/  @!P2 STG.E.U8 desc[UR36][R6.64], R9 ;  /* 0x000000090600a986 */ /* 0x0003e2000c101124 */
[----:B------:R-:W-:-:S03]  /*4bc0*/  ISETP.LT.OR P2, PT, R19, 0x9, !P0 ;  /* 0x000000091300780c */ /* 0x000fc60004741670 */
[----:B------:R-:W-:Y:S01]  /*4bd0*/  @!P5 STG.E.U8 desc[UR36][R6.64+0x1], R27 ;  /* 0x0000011b0600d986 */ /* 0x000fe2000c101124 */
[----:B------:R-:W-:Y:S01]  /*4be0*/  ISETP.LT.OR P5, PT, R19, 0xa, !P0 ;  /* 0x0000000a1300780c */ /* 0x000fe200047a1670 */
[----:B------:R-:W-:-:S04]  /*4bf0*/  @!P4 IMAD R11, R28, R90, RZ ;  /* 0x0000005a1c0bc224 */ /* 0x000fc800078e02ff */
[-C--:B------:R-:W-:Y:S01]  /*4c00*/  @!P3 IMAD R29, R29, R90.reuse, RZ ;  /* 0x0000005a1d1db224 */ /* 0x080fe200078e02ff */
[----:B------:R-:W-:Y:S01]  /*4c10*/  @!P4 STG.E.U8 desc[UR36][R4.64+0x8], R11 ;  /* 0x0000080b0400c986 */ /* 0x000fe2000c101124 */
[C---:B------:R-:W-:Y:S02]  /*4c20*/  ISETP.LT.OR P4, PT, R19.reuse, 0x11, !P1 ;  /* 0x000000111300780c */ /* 0x040fe40004f81670 */
[-C--:B0-----:R-:W-:Y:S01]  /*4c30*/  @!P2 IMAD R3, R30, R90.reuse, RZ ;  /* 0x0000005a1e03a224 */ /* 0x081fe200078e02ff */
[----:B------:R-:W-:Y:S01]  /*4c40*/  @!P3 STG.E.U8 desc[UR36][R4.64+0x9], R29 ;  /* 0x0000091d0400b986 */ /* 0x000fe2000c101124 */
[----:B------:R-:W-:Y:S02]  /*4c50*/  ISETP.LT.OR P3, PT, R19, 0x12, !P1 ;  /* 0x000000121300780c */ /* 0x000fe40004f61670 */
[----:B------:R-:W-:Y:S01]  /*4c60*/  @!P5 IMAD R31, R31, R90, RZ ;  /* 0x0000005a1f1fd224 */ /* 0x000fe200078e02ff */
[----:B------:R0:W-:Y:S01]  /*4c70*/  @!P2 STG.E.U8 desc[UR36][R6.64+0x8], R3 ;  /* 0x000008030600a986 */ /* 0x0001e2000c101124 */
[----:B------:R-:W-:-:S03]  /*4c80*/  ISETP.LT.OR P2, PT, R19, 0x11, !P0 ;  /* 0x000000111300780c */ /* 0x000fc60004741670 */
[----:B------:R-:W-:Y:S01]  /*4c90*/  @!P5 STG.E.U8 desc[UR36][R6.64+0x9], R31 ;  /* 0x0000091f0600d986 */ /* 0x000fe2000c101124 */
[----:B------:R-:W-:Y:S01]  /*4ca0*/  ISETP.LT.OR P5, PT, R19, 0x12, !P0 ;  /* 0x000000121300780c */ /* 0x000fe200047a1670 */
[----:B-1----:R-:W-:-:S04]  /*4cb0*/  @!P4 IMAD R9, R32, R90, RZ ;  /* 0x0000005a2009c224 */ /* 0x002fc800078e02ff */
        /* <DEDUP_REMOVED lines=109> */
[----:B------:R1:W-:Y:S01]  /*5390*/  @!P4 STG.E.U8 desc[UR36][R4.64+0x58], R11 ;  /* 0x0000580b0400c986 */ /* 0x0003e2000c101124 */
        /* <DEDUP_REMOVED lines=13> */
[-C--:B-1----:R-:W-:Y:S01]  /*5470*/  @!P2 IMAD R11, R74, R90.reuse, RZ ;  /* 0x0000005a4a0ba224 */ /* 0x082fe200078e02ff */
[----:B------:R-:W-:Y:S01]  /*5480*/  @!P3 STG.E.U8 desc[UR36][R4.64+0x61], R73 ;  /* 0x000061490400b986 */ /* 0x000fe2000c101124 */
[----:B------:R-:W-:Y:S02]  /*5490*/  ISETP.LT.OR P3, PT, R19, 0x6a, !P1 ;  /* 0x0000006a1300780c */ /* 0x000fe40004f61670 */
[----:B------:R-:W-:Y:S01]  /*54a0*/  @!P5 IMAD R75, R75, R90, RZ ;  /* 0x0000005a4b4bd224 */ /* 0x000fe200078e02ff */
[----:B------:R1:W-:Y:S01]  /*54b0*/  @!P2 STG.E.U8 desc[UR36][R6.64+0x60], R11 ;  /* 0x0000600b0600a986 */ /* 0x0003e2000c101124 */
[----:B------:R-:W-:-:S03]  /*54c0*/  ISETP.LT.OR P2, PT, R19, 0x69, !P0 ;  /* 0x000000691300780c */ /* 0x000fc60004741670 */
[----:B------:R-:W-:Y:S01]  /*54d0*/  @!P5 STG.E.U8 desc[UR36][R6.64+0x61], R75 ;  /* 0x0000614b0600d986 */ /* 0x000fe2000c101124 */
[----:B------:R-:W-:Y:S01]  /*54e0*/  ISETP.LT.OR P5, PT, R19, 0x6a, !P0 ;  /* 0x0000006a1300780c */ /* 0x000fe200047a1670 */
[----:B0-----:R-:W-:-:S04]  /*54f0*/  @!P4 IMAD R3, R76, R90, RZ ;  /* 0x0000005a4c03c224 */ /* 0x001fc800078e02ff */
[-C--:B------:R-:W-:Y:S01]  /*5500*/  @!P3 IMAD R77, R77, R90.reuse, RZ ;  /* 0x0000005a4d4db224 */ /* 0x080fe200078e02ff */
[----:B------:R0:W-:Y:S01]  /*5510*/  @!P4 STG.E.U8 desc[UR36][R4.64+0x68], R3 ;  /* 0x000068030400c986 */ /* 0x0001e2000c101124 */
[C---:B------:R-:W-:Y:S02]  /*5520*/  ISETP.LT.OR P4, PT, R19.reuse, 0x72, !P1 ;  /* 0x000000721300780c */ /* 0x040fe40004f81670 */
[-C--:B--2---:R-:W-:Y:S01]  /*5530*/  @!P2 IMAD R9, R78, R90.reuse, RZ ;  /* 0x0000005a4e09a224 */ /* 0x084fe200078e02ff */
[----:B------:R-:W-:Y:S01]  /*5540*/  @!P3 STG.E.U8 desc[UR36][R4.64+0x69], R77 ;  /* 0x0000694d0400b986 */ /* 0x000fe2000c101124 */
[----:B------:R-:W-:Y:S02]  /*5550*/  ISETP.LT.OR P3, PT, R19, 0x71, !P1 ;  /* 0x000000711300780c */ /* 0x000fe40004f61670 */
[----:B------:R-:W-:Y:S01]  /*5560*/  @!P5 IMAD R79, R79, R90, RZ ;  /* 0x0000005a4f4fd224 */ /* 0x000fe200078e02ff */
[----:B------:R-:W-:Y:S01]  /*5570*/  @!P2 STG.E.U8 desc[UR36][R6.64+0x68], R9 ;  /* 0x000068090600a986 */ /* 0x000fe2000c101124 */
[----:B------:R-:W-:-:S03]  /*5580*/  ISETP.LT.OR P2, PT, R19, 0x71, !P0 ;  /* 0x000000711300780c */ /* 0x000fc60004741670 */
[----:B------:R-:W-:Y:S01]  /*5590*/  @!P5 STG.E.U8 desc[UR36][R6.64+0x69], R79 ;  /* 0x0000694f0600d986 */ /* 0x000fe2000c101124 */
[----:B------:R-:W-:Y:S01]  /*55a0*/  ISETP.LT.OR P5, PT, R19, 0x79, !P0 ;  /* 0x000000791300780c */ /* 0x000fe200047a1670 */
[----:B------:R-:W-:-:S04]  /*55b0*/  @!P4 IMAD R81, R81, R90, RZ ;  /* 0x0000005a5151c224 */ /* 0x000fc800078e02ff */
[-C--:B-1----:R-:W-:Y:S01]  /*55c0*/  @!P3 IMAD R11, R80, R90.reuse, RZ ;  /* 0x0000005a500bb224 */ /* 0x082fe200078e02ff */
[----:B------:R-:W-:Y:S01]  /*55d0*/  @!P4 STG.E.U8 desc[UR36][R4.64+0x71], R81 ;  /* 0x000071510400c986 */ /* 0x000fe2000c101124 */
[C---:B------:R-:W-:Y:S02]  /*55e0*/  ISETP.LT.OR P4, PT, R19.reuse, 0x72, !P0 ;  /* 0x000000721300780c */ /* 0x040fe40004781670 */
[C---:B------:R-:W-:Y:S01]  /*55f0*/  ISETP.LT.OR P0, PT, R19.reuse, 0x7a, !P0 ;  /* 0x0000007a1300780c */ /* 0x040fe20004701670 */
[----:B------:R1:W-:Y:S01]  /*5600*/  @!P3 STG.E.U8 desc[UR36][R4.64+0x70], R11 ;  /* 0x0000700b0400b986 */ /* 0x0003e2000c101124 */
[C---:B------:R-:W-:Y:S01]  /*5610*/  ISETP.LT.OR P3, PT, R19.reuse, 0x79, !P1 ;  /* 0x000000791300780c */ /* 0x040fe20004f61670 */
[----:B0-----:R-:W-:Y:S01]  /*5620*/  @!P2 IMAD R3, R82, R90, RZ ;  /* 0x0000005a5203a224 */ /* 0x001fe200078e02ff */
[----:B------:R-:W-:-:S04]  /*5630*/  ISETP.LT.OR P1, PT, R19, 0x7a, !P1 ;  /* 0x0000007a1300780c */ /* 0x000fc80004f21670 */
[----:B------:R2:W-:Y:S03]  /*5640*/  @!P2 STG.E.U8 desc[UR36][R6.64+0x70], R3 ;  /* 0x000070030600a986 */ /* 0x0005e6000c101124 */
[-C--:B------:R-:W-:Y:S02]  /*5650*/  @!P4 IMAD R83, R83, R90.reuse, RZ ;  /* 0x0000005a5353c224 */ /* 0x080fe400078e02ff */
[-C--:B-1----:R-:W-:Y:S02]  /*5660*/  @!P5 IMAD R11, R86, R90.reuse, RZ ;  /* 0x0000005a560bd224 */ /* 0x082fe400078e02ff */
[-C--:B------:R-:W-:Y:S01]  /*5670*/  @!P3 IMAD R9, R84, R90.reuse, RZ ;  /* 0x0000005a5409b224 */ /* 0x080fe200078e02ff */
[----:B------:R2:W-:Y:S01]  /*5680*/  @!P4 STG.E.U8 desc[UR36][R6.64+0x71], R83 ;  /* 0x000071530600c986 */ /* 0x0005e2000c101124 */
[-C--:B------:R-:W-:Y:S02]  /*5690*/  @!P1 IMAD R85, R85, R90.reuse, RZ ;  /* 0x0000005a55559224 */ /* 0x080fe400078e02ff */
[----:B------:R-:W-:Y:S01]  /*56a0*/  @!P0 IMAD R87, R87, R90, RZ ;  /* 0x0000005a57578224 */ /* 0x000fe200078e02ff */
[----:B------:R2:W-:Y:S04]  /*56b0*/  @!P3 STG.E.U8 desc[UR36][R4.64+0x78], R9 ;  /* 0x000078090400b986 */ /* 0x0005e8000c101124 */
[----:B------:R2:W-:Y:S04]  /*56c0*/  @!P1 STG.E.U8 desc[UR36][R4.64+0x79], R85 ;  /* 0x0000795504009986 */ /* 0x0005e8000c101124 */
[----:B------:R2:W-:Y:S04]  /*56d0*/  @!P5 STG.E.U8 desc[UR36][R6.64+0x78], R11 ;  /* 0x0000780b0600d986 */ /* 0x0005e8000c101124 */
[----:B------:R2:W-:Y:S02]  /*56e0*/  @!P0 STG.E.U8 desc[UR36][R6.64+0x79], R87 ;  /* 0x0000795706008986 */ /* 0x0005e4000c101124 */
.L_x_167:
[----:B------:R-:W-:Y:S05]  /*56f0*/  BSYNC B0 ;  /* 0x0000000000007941 */ /* 0x000fea0003800000 */
.L_x_37:
[----:B0-2---:R-:W2:Y:S01]  /*5700*/  LDL.64 R4, [R1] ;  /* 0x0000000001047983 */ /* 0x005ea20000100a00 */
[----:B------:R-:W-:Y:S01]  /*5710*/  ULDC.64 UR4, c[0x0][0x650] ;  /* 0x0001940000047ab9 */ /* 0x000fe20000000a00 */
[----:B------:R-:W-:Y:S02]  /*5720*/  IMAD.U32 R0, RZ, RZ, UR44 ;  /* 0x0000002cff007e24 */ /* 0x000fe4000f8e00ff */
[----:B------:R-:W-:Y:S02]  /*5730*/  IMAD.MOV.U32 R22, RZ, RZ, -0x1 ;  /* 0xffffffffff167424 */ /* 0x000fe400078e00ff */
[----:B------:R0:W-:Y:S01]  /*5740*/  SYNCS.ARRIVE.TRANS64.A1T0 RZ, [R0+UR46], RZ ;  /* 0x000000ff00ff79a7 */ /* 0x0001e2000810002e */
[----:B------:R-:W-:Y:S02]  /*5750*/  IMAD.MOV.U32 R19, RZ, RZ, -0x1 ;  /* 0xffffffffff137424 */ /* 0x000fe400078e00ff */
[----:B------:R-:W-:Y:S01]  /*5760*/  IMAD.MOV.U32 R18, RZ, RZ, -0x1 ;  /* 0xffffffffff127424 */ /* 0x000fe200078e00ff */
[----:B0-----:R-:W-:-:S02]  /*5770*/  PRMT R0, RZ, 0x7610, R0 ;  /* 0x00007610ff007816 */ /* 0x001fc40000000000 */
[----:B--2---:R-:W-:-:S05]  /*5780*/  LEA R16, P0, R4, R16, 0x1 ;  /* 0x0000001004107211 */ /* 0x004fca00078008ff */
[----:B------:R-:W-:Y:S01]  /*5790*/  IMAD.X R17, R98, 0x1, R17, P0 ;  /* 0x0000000162117824 */ /* 0x000fe200000e0611 */
[----:B------:R-:W-:-:S04]  /*57a0*/  ISETP.GE.U32.AND P0, PT, R16, UR4, PT ;  /* 0x0000000410007c0c */ /* 0x000fc8000bf06070 */
[----:B------:R-:W-:-:S13]  /*57b0*/  ISETP.GE.U32.AND.EX P0, PT, R17, UR5, PT, P0 ;  /* 0x0000000511007c0c */ /* 0x000fda000bf06100 */
[----:B------:R-:W-:Y:S05]  /*57c0*/  @P0 BRA `(.L_x_168) ;  /* 0x00000004004c0947 */ /* 0x000fea0003800000 */
[----:B------:R-:W0:Y:S01]  /*57d0*/  LDC.64 R10, c[0x0][0x628] ;  /* 0x00018a00ff0a7b82 */ /* 0x000e220000000a00 */
[----:B------:R-:W2:Y:S01]  /*57e0*/  S2R R12, SR_CTAID.X ;  /* 0x00000000000c7919 */ /* 0x000ea20000002500 */
[----:B------:R-:W-:Y:S02]  /*57f0*/  IMAD.MOV.U32 R8, RZ, RZ, R16 ;  /* 0x000000ffff087224 */ /* 0x000fe400078e0010 */
[----:B------:R-:W-:Y:S01]  /*5800*/  IMAD.MOV.U32 R9, RZ, RZ, R17 ;  /* 0x000000ffff097224 */ /* 0x000fe200078e0011 */
[----:B------:R-:W3:Y:S03]  /*5810*/  S2R R19, SR_CTAID.Y ;  /* 0x0000000000137919 */ /* 0x000ee60000002600 */
[----:B------:R-:W1:Y:S08]  /*5820*/  LDC R0, c[0x0][0x630] ;  /* 0x00018c00ff007b82 */ /* 0x000e700000000800 */
[----:B------:R-:W1:Y:S01]  /*5830*/  LDC.64 R14, c[0x0][0x620] ;  /* 0x00018800ff0e7b82 */ /* 0x000e620000000a00 */
[----:B0-----:R-:W-:-:S04]  /*5840*/  ISETP.NE.U32.AND P0, PT, R10, RZ, PT ;  /* 0x000000ff0a00720c */ /* 0x001fc80003f05070 */
[----:B------:R-:W-:-:S13]  /*5850*/  ISETP.NE.AND.EX P0, PT, R11, RZ, PT, P0 ;  /* 0x000000ff0b00720c */ /* 0x000fda0003f05300 */
[----:B-123--:R-:W-:Y:S05]  /*5860*/  @!P0 BRA `(.L_x_169) ;  /* 0x0000000000288947 */ /* 0x00efea0003800000 */
[----:B------:R-:W0:Y:S02]  /*5870*/  LDC R3, c[0x0][0x634] ;  /* 0x00018d00ff037b82 */ /* 0x000e240000000800 */
[----:B0-----:R-:W-:-:S05]  /*5880*/  IADD3 R3, P0, R16, R3, RZ ;  /* 0x0000000310037210 */ /* 0x001fca0007f1e0ff */
[----:B------:R-:W-:-:S04]  /*5890*/  IMAD.X R13, RZ, RZ, R17, P0 ;  /* 0x000000ffff0d7224 */ /* 0x000fc800000e0611 */
[----:B------:R-:W-:-:S04]  /*58a0*/  IMAD.WIDE.U32 R4, R13, R10, RZ ;  /* 0x0000000a0d047225 */ /* 0x000fc800078e00ff */
[----:B----4-:R-:W-:-:S04]  /*58b0*/  IMAD.WIDE.U32 R6, P0, R3, R11, R4 ;  /* 0x0000000b03067225 */ /* 0x010fc80007800004 */
[----:B------:R-:W-:-:S04]  /*58c0*/  IMAD.WIDE.U32 R4, R3, R10, RZ ;  /* 0x0000000a03047225 */ /* 0x000fc800078e00ff */
[----:B------:R-:W-:Y:S01]  /*58d0*/  IMAD.X R9, RZ, RZ, RZ, P0 ;  /* 0x000000ffff097224 */ /* 0x000fe200000e06ff */
[----:B------:R-:W-:Y:S01]  /*58e0*/  IADD3 RZ, P0, R5, R6, RZ ;  /* 0x0000000605ff7210 */ /* 0x000fe20007f1e0ff */
[----:B------:R-:W-:-:S04]  /*58f0*/  IMAD.MOV.U32 R8, RZ, RZ, R7 ;  /* 0x000000ffff087224 */ /* 0x000fc800078e0007 */
[----:B------:R-:W-:-:S08]  /*5900*/  IMAD.WIDE.U32.X R8, R13, R11, R8, P0 ;  /* 0x0000000b0d087225 */ /* 0x000fd000000e0408 */
.L_x_169:
[-CC-:B------:R-:W-:Y:S01]  /*5910*/  SHF.R.U64 R18, R8, R0.reuse, R9.reuse ;  /* 0x0000000008127219 */ /* 0x180fe20000001209 */
[----:B------:R-:W0:Y:S01]  /*5920*/  LDC.64 R24, c[0x0][0x640] ;  /* 0x00019000ff187b82 */ /* 0x000e220000000a00 */
[----:B------:R-:W-:Y:S01]  /*5930*/  SHF.R.U32.HI R0, RZ, R0, R9 ;  /* 0x00000000ff007219 */ /* 0x000fe20000011609 */
[----:B------:R-:W-:Y:S01]  /*5940*/  ULDC UR4, c[0x0][0x150] ;  /* 0x0000540000047ab9 */ /* 0x000fe20000000800 */
[----:B------:R-:W-:Y:S02]  /*5950*/  IADD3 R3, P0, RZ, -R18, RZ ;  /* 0x80000012ff037210 */ /* 0x000fe40007f1e0ff */
[----:B----4-:R-:W-:-:S03]  /*5960*/  I2FP.F32.U32 R7, R12 ;  /* 0x0000000c00077245 */ /* 0x010fc60000201000 */
[----:B------:R-:W1:Y:S01]  /*5970*/  LDC R6, c[0x0][0x618] ;  /* 0x00018600ff067b82 */ /* 0x000e620000000800 */
[----:B------:R-:W-:Y:S02]  /*5980*/  IMAD.X R5, RZ, RZ, ~R0, P0 ;  /* 0x000000ffff057224 */ /* 0x000fe400000e0e00 */
[----:B------:R-:W-:Y:S01]  /*5990*/  FMUL R7, R7, UR4 ;  /* 0x0000000407077c20 */ /* 0x000fe20008400000 */
[----:B------:R-:W-:Y:S01]  /*59a0*/  ULDC UR4, c[0x0][0x154] ;  /* 0x0000550000047ab9 */ /* 0x000fe20000000800 */
[-C--:B------:R-:W-:Y:S02]  /*59b0*/  IMAD R0, R5, R14.reuse, RZ ;  /* 0x0000000e05007224 */ /* 0x080fe400078e02ff */
[C---:B------:R-:W-:Y:S01]  /*59c0*/  IMAD.WIDE.U32 R4, R3.reuse, R14, R16 ;  /* 0x0000000e03047225 */ /* 0x040fe200078e0010 */
[----:B------:R-:W2:Y:S01]  /*59d0*/  LDC R8, c[0x0][0x608] ;  /* 0x00018200ff087b82 */ /* 0x000ea20000000800 */
[----:B------:R-:W3:Y:S02]  /*59e0*/  F2I.U32.TRUNC.NTZ R7, R7 ;  /* 0x0000000700077305 */ /* 0x000ee4000020f000 */
[----:B------:R-:W-:Y:S01]  /*59f0*/  IMAD R3, R3, R15, R0 ;  /* 0x0000000f03037224 */ /* 0x000fe200078e0200 */
[----:B------:R-:W-:-:S03]  /*5a00*/  I2FP.F32.U32 R0, R19 ;  /* 0x0000001300007245 */ /* 0x000fc60000201000 */
[----:B------:R-:W-:Y:S01]  /*5a10*/  IMAD.IADD R3, R5, 0x1, R3 ;  /* 0x0000000105037824 */ /* 0x000fe200078e0203 */
[----:B------:R-:W4:Y:S01]  /*5a20*/  LDC R11, c[0x0][0x658] ;  /* 0x00019600ff0b7b82 */ /* 0x000f220000000800 */
[----:B0-----:R-:W-:-:S04]  /*5a30*/  ISETP.NE.U32.AND P0, PT, R24, RZ, PT ;  /* 0x000000ff1800720c */ /* 0x001fc80003f05070 */
[----:B------:R-:W-:-:S03]  /*5a40*/  ISETP.NE.AND.EX P0, PT, R25, RZ, PT, P0 ;  /* 0x000000ff1900720c */ /* 0x000fc60003f05300 */
[----:B------:R-:W0:Y:S01]  /*5a50*/  LDC R9, c[0x0][0x144] ;  /* 0x00005100ff097b82 */ /* 0x000e220000000800 */
[-C--:B-1----:R-:W-:Y:S01]  /*5a60*/  SHF.R.U64 R10, R4, R6.reuse, R3 ;  /* 0x00000006040a7219 */ /* 0x082fe20000001203 */
[----:B---3--:R-:W-:Y:S01]  /*5a70*/  IMAD.MOV R7, RZ, RZ, -R7 ;  /* 0x000000ffff077224 */ /* 0x008fe200078e0a07 */
[----:B------:R-:W-:Y:S01]  /*5a80*/  SHF.R.U32.HI R3, RZ, R6, R3 ;  /* 0x00000006ff037219 */ /* 0x000fe20000011603 */
[----:B------:R-:W-:-:S04]  /*5a90*/  FMUL R6, R0, UR4 ;  /* 0x0000000400067c20 */ /* 0x000fc80008400000 */
[----:B------:R-:W1:Y:S01]  /*5aa0*/  LDC R20, c[0x0][0x148] ;  /* 0x00005200ff147b82 */ /* 0x000e620000000800 */
[----:B------:R3:W0:Y:S01]  /*5ab0*/  F2I.U32.TRUNC.NTZ R14, R6 ;  /* 0x00000006000e7305 */ /* 0x000622000020f000 */
[-CC-:B--2---:R-:W-:Y:S02]  /*5ac0*/  SHF.R.U64 R13, R10, R8.reuse, R3.reuse ;  /* 0x000000080a0d7219 */ /* 0x184fe40000001203 */
[----:B------:R-:W-:-:S04]  /*5ad0*/  SHF.R.U32.HI R0, RZ, R8, R3 ;  /* 0x00000008ff007219 */ /* 0x000fc80000011603 */
[----:B------:R-:W2:Y:S01]  /*5ae0*/  LDC R21, c[0x0][0x648] ;  /* 0x00019200ff157b82 */ /* 0x000ea20000000800 */
[-CC-:B----4-:R-:W-:Y:S02]  /*5af0*/  SHF.R.U64 R15, R13, R11.reuse, R0.reuse ;  /* 0x0000000b0d0f7219 */ /* 0x190fe40000001200 */
[----:B------:R-:W-:-:S03]  /*5b00*/  SHF.R.U32.HI R5, RZ, R11, R0 ;  /* 0x0000000bff057219 */ /* 0x000fc60000011600 */
[----:B------:R-:W-:Y:S02]  /*5b10*/  IMAD.MOV.U32 R4, RZ, RZ, R15 ;  /* 0x000000ffff047224 */ /* 0x000fe400078e000f */
[----:B------:R-:W4:Y:S01]  /*5b20*/  LDC R26, c[0x0][0x638] ;  /* 0x00018e00ff1a7b82 */ /* 0x000f220000000800 */
[----:B0-----:R-:W-:-:S07]  /*5b30*/  IMAD R22, R9, R7, R12 ;  /* 0x0000000709167224 */ /* 0x001fce00078e020c */
[----:B------:R-:W0:Y:S08]  /*5b40*/  LDC R27, c[0x0][0x610] ;  /* 0x00018400ff1b7b82 */ /* 0x000e300000000800 */
[----:B------:R-:W0:Y:S01]  /*5b50*/  LDC R28, c[0x0][0x600] ;  /* 0x00018000ff1c7b82 */ /* 0x000e220000000800 */
[----:B-123--:R-:W-:Y:S05]  /*5b60*/  @!P0 BRA `(.L_x_170) ;  /* 0x0000000000288947 */ /* 0x00efea0003800000 */
[----:B------:R-:W1:Y:S02]  /*5b70*/  LDC R0, c[0x0][0x64c] ;  /* 0x00019300ff007b82 */ /* 0x000e640000000800 */
[----:B-1----:R-:W-:-:S05]  /*5b80*/  IADD3 R3, P0, R15, R0, RZ ;  /* 0x000000000f037210 */ /* 0x002fca0007f1e0ff */
        /* <DEDUP_REMOVED lines=8> */
.L_x_170:
[----:B------:R-:W-:Y:S01]  /*5c10*/  ISETP.NE.AND P0, PT, R2, 0x1, PT ;  /* 0x000000010200780c */ /* 0x000fe20003f05270 */
[----:B------:R-:W-:Y:S01]  /*5c20*/  IMAD.MOV R14, RZ, RZ, -R14 ;  /* 0x000000ffff0e7224 */ /* 0x000fe200078e0a0e */
[----:B------:R-:W-:Y:S02]  /*5c30*/  SHF.R.U64 R0, R4, R21, R5 ;  /* 0x0000001504007219 */ /* 0x000fe40000001205 */
[----:B------:R-:W-:Y:S02]  /*5c40*/  LOP3.LUT R3, R13, R100, RZ, 0xc0, !PT ;  /* 0x000000640d037212 */ /* 0x000fe400078ec0ff */
[----:B------:R-:W-:Y:S01]  /*5c50*/  LOP3.LUT R5, R10, R99, RZ, 0xc0, !PT ;  /* 0x000000630a057212 */ /* 0x000fe200078ec0ff */
[----:B------:R-:W-:Y:S02]  /*5c60*/  IMAD.MOV R4, RZ, RZ, -R0 ;  /* 0x000000ffff047224 */ /* 0x000fe400078e0a00 */
[----:B------:R-:W-:Y:S02]  /*5c70*/  IMAD R3, R96, R0, R3 ;  /* 0x0000000060037224 */ /* 0x000fe400078e0203 */
[----:B----4-:R-:W-:-:S02]  /*5c80*/  IMAD R0, R4, R26, R15 ;  /* 0x0000001a04007224 */ /* 0x010fc400078e020f */
[----:B------:R-:W-:Y:S02]  /*5c90*/  @P0 IMAD R22, R20, R14, R19 ;  /* 0x0000000e14160224 */ /* 0x000fe400078e0213 */
[----:B------:R-:W-:Y:S02]  /*5ca0*/  IMAD.MOV.U32 R4, RZ, RZ, 0x1 ;  /* 0x00000001ff047424 */ /* 0x000fe400078e00ff */
[----:B0-----:R-:W-:Y:S02]  /*5cb0*/  IMAD R22, R3, R27, R22 ;  /* 0x0000001b03167224 */ /* 0x001fe400078e0216 */
[----:B------:R-:W-:Y:S01]  /*5cc0*/  IMAD R3, R0, R28, R5 ;  /* 0x0000001c00037224 */ /* 0x000fe200078e0205 */
[----:B------:R-:W-:-:S04]  /*5cd0*/  PRMT R0, R4, 0x7610, R0 ;  /* 0x0000761004007816 */ /* 0x000fc80000000000 */
[----:B------:R-:W-:Y:S02]  /*5ce0*/  SEL R19, R3, R22, !P0 ;  /* 0x0000001603137207 */ /* 0x000fe40004000000 */
[----:B------:R-:W-:-:S07]  /*5cf0*/  SEL R22, R22, R3, !P0 ;  /* 0x0000000316167207 */ /* 0x000fce0004000000 */
.L_x_168:
[----:B------:R-:W-:Y:S01]  /*5d00*/  LOP3.LUT P0, RZ, R0, 0xff, RZ, 0xc0, !PT ;  /* 0x000000ff00ff7812 */ /* 0x000fe2000780c0ff */
[----:B------:R-:W-:Y:S01]  /*5d10*/  UIMAD.WIDE.U32 UR4, UR38, 0x38e38e39, URZ ;  /* 0x38e38e39260478a5 */ /* 0x000fe2000f8e003f */
[----:B------:R-:W-:-:S03]  /*5d20*/  LOP3.LUT R103, R103, 0x1, RZ, 0x3c, !PT ;  /* 0x0000000167677812 */ /* 0x000fc600078e3cff */
[----:B------:R-:W-:-:S04]  /*5d30*/  USHF.R.U32.HI UR4, URZ, 0x1, UR5 ;  /* 0x000000013f047899 */ /* 0x000fc80008011605 */
[----:B------:R-:W-:-:S04]  /*5d40*/  UIMAD UR38, UR4, -0x9, UR38 ;  /* 0xfffffff7042678a4 */ /* 0x000fc8000f8e0226 */
[----:B------:R-:W-:Y:S08]  /*5d50*/  @P0 BRA `(.L_x_171) ;  /* 0xffffffb800b00947 */ /* 0x000ff0000383ffff */
[----:B------:R-:W-:Y:S05]  /*5d60*/  EXIT ;  /* 0x000000000000794d */ /* 0x000fea0003800000 */
.L_x_18:
[----:B------:R-:W-:-:S08]  /*5d70*/  ISETP.NE.AND P0, PT, R14, RZ, PT ;  /* 0x000000ff0e00720c */ /* 0x000fd00003f05270 */
[----:B0-----:R-:W0:-:S00]  /*5d80*/  USETMAXREG.DEALLOC.CTAPOOL 0x28 ;  /* 0x00000028000079c8 */ /* 0x001e0000080e0500 */
[----:B------:R-:W-:Y:S05]  /*5d90*/  @P0 EXIT ;  /* 0x000000000000094d */ /* 0x000fea0003800000 */
[----:B0-----:R-:W-:Y:S01]  /*5da0*/  LOP3.LUT P0, RZ, R8, 0xff, RZ, 0xc0, !PT ;  /* 0x000000ff08ff7812 */ /* 0x001fe2000780c0ff */
[----:B------:R-:W-:Y:S02]  /*5db0*/  IMAD.MOV.U32 R3, RZ, RZ, 0x1 ;  /* 0x00000001ff037424 */ /* 0x000fe400078e00ff */
[----:B------:R-:W-:-:S10]  /*5dc0*/  IMAD.MOV.U32 R8, RZ, RZ, RZ ;  /* 0x000000ffff087224 */ /* 0x000fd400078e00ff */
[----:B------:R-:W-:Y:S05]  /*5dd0*/  @!P0 BRA `(.L_x_172) ;  /* 0x0000000c00788947 */ /* 0x000fea0003800000 */
[----:B------:R-:W0:Y:S01]  /*5de0*/  S2UR UR9, SR_CgaCtaId ;  /* 0x00000000000979c3 */ /* 0x000e220000008800 */
[----:B------:R-:W-:Y:S01]  /*5df0*/  ULDC UR5, c[0x0][0x658] ;  /* 0x0001960000057ab9 */ /* 0x000fe20000000800 */
[----:B------:R-:W-:Y:S01]  /*5e00*/  UMOV UR10, 0xffffffff ;  /* 0xffffffff000a7882 */ /* 0x000fe20000000000 */
[----:B------:R-:W-:Y:S01]  /*5e10*/  UMOV UR14, 0x1 ;  /* 0x00000001000e7882 */ /* 0x000fe20000000000 */
[----:B------:R-:W-:Y:S01]  /*5e20*/  USHF.L.U32 UR10, UR10, UR5, URZ ;  /* 0x000000050a0a7299 */ /* 0x000fe2000800063f */
[----:B------:R-:W-:Y:S01]  /*5e30*/  LOP3.LUT P0, RZ, R5, 0x1f, RZ, 0xc0, !PT ;  /* 0x0000001f05ff7812 */ /* 0x000fe2000780c0ff */
[----:B------:R-:W-:Y:S01]  /*5e40*/  BSSY B0, `(.L_x_172) ;  /* 0x00000d7000007945 */ /* 0x000fe20003800000 */
[C---:B------:R-:W-:Y:S01]  /*5e50*/  ISETP.NE.AND P2, PT, R4.reuse, RZ, PT ;  /* 0x000000ff0400720c */ /* 0x040fe20003f45270 */
[----:B------:R-:W-:Y:S01]  /*5e60*/  IMAD.MOV.U32 R10, RZ, RZ, 0x1 ;  /* 0x00000001ff0a7424 */ /* 0x000fe200078e00ff */
[----:B------:R-:W-:Y:S01]  /*5e70*/  ISETP.NE.OR P0, PT, R4, RZ, !P0 ;  /* 0x000000ff0400720c */ /* 0x000fe20004705670 */
[----:B------:R-:W-:Y:S01]  /*5e80*/  IMAD.MOV.U32 R3, RZ, RZ, 0x1 ;  /* 0x00000001ff037424 */ /* 0x000fe200078e00ff */
[----:B------:R-:W-:Y:S01]  /*5e90*/  LOP3.LUT R9, R23, 0x2, RZ, 0xfc, !PT ;  /* 0x0000000217097812 */ /* 0x000fe200078efcff */
[----:B------:R-:W-:Y:S01]  /*5ea0*/  IMAD.MOV.U32 R8, RZ, RZ, RZ ;  /* 0x000000ffff087224 */ /* 0x000fe200078e00ff */
[----:B------:R-:W-:Y:S01]  /*5eb0*/  ULDC UR4, c[0x0][0x600] ;  /* 0x0001800000047ab9 */ /* 0x000fe20000000800 */
[----:B------:R-:W-:Y:S01]  /*5ec0*/  UMOV UR19, 0x1111 ;  /* 0x0000111100137882 */ /* 0x000fe20000000000 */
[----:B------:R-:W-:-:S02]  /*5ed0*/  UIADD3 UR25, UR40, 0x1, URZ ;  /* 0x0000000128197890 */ /* 0x000fc4000fffe03f */
[----:B------:R-:W-:Y:S02]  /*5ee0*/  UIADD3 UR4, UR4, -0x1, URZ ;  /* 0xffffffff04047890 */ /* 0x000fe4000fffe03f */
[----:B------:R-:W-:Y:S01]  /*5ef0*/  USHF.L.U32 UR5, UR14, UR5, URZ ;  /* 0x000000050e057299 */ /* 0x000fe2000800063f */
[----:B------:R-:W-:Y:S01]  /*5f00*/  ULDC.64 UR26, c[0x0][0x198] ;  /* 0x00006600001a7ab9 */ /* 0x000fe20000000a00 */
[----:B0-----:R-:W-:Y:S02]  /*5f10*/  USHF.R.U32.HI UR24, URZ, 0x2, UR9 ;  /* 0x000000023f187899 */ /* 0x001fe40008011609 */
[----:B------:R-:W-:Y:S02]  /*5f20*/  ULOP3.LUT UR8, UR9, 0x3, URZ, 0xc0, !UPT ;  /* 0x0000000309087892 */ /* 0x000fe4000f8ec03f */
[----:B------:R-:W-:Y:S02]  /*5f30*/  USHF.L.U32 UR6, UR9, 0x5, URZ ;  /* 0x0000000509067899 */ /* 0x000fe4000800063f */
[----:B------:R-:W-:-:S02]  /*5f40*/  USHF.L.U32 UR7, UR9, 0xc, URZ ;  /* 0x0000000c09077899 */ /* 0x000fc4000800063f */
[----:B------:R-:W-:Y:S02]  /*5f50*/  ULOP3.LUT UR9, UR9, 0xfffffffc, URZ, 0xc0, !UPT ;  /* 0xfffffffc09097892 */ /* 0x000fe4000f8ec03f */
[----:B------:R-:W-:Y:S02]  /*5f60*/  UISETP.GT.U32.AND UP0, UPT, UR8, 0xffff, UPT ;  /* 0x0000ffff0800788c */ /* 0x000fe4000bf04070 */
[----:B------:R-:W-:Y:S02]  /*5f70*/  ULOP3.LUT UR11, UR9, 0x1, URZ, 0xfc, !UPT ;  /* 0x00000001090b7892 */ /* 0x000fe4000f8efc3f */
[----:B------:R-:W-:Y:S02]  /*5f80*/  ULOP3.LUT UR12, UR9, 0x2, URZ, 0xfc, !UPT ;  /* 0x00000002090c7892 */ /* 0x000fe4000f8efc3f */
[----:B------:R-:W-:Y:S02]  /*5f90*/  ULOP3.LUT UR13, UR7, 0x3000, URZ, 0xc0, !UPT ;  /* 0x00003000070d7892 */ /* 0x000fe4000f8ec03f */
[----:B------:R-:W-:-:S02]  /*5fa0*/  ULOP3.LUT UR7, URZ, UR10, URZ, 0x33, !UPT ;  /* 0x0000000a3f077292 */ /* 0x000fc4000f8e333f */
[----:B------:R-:W-:Y:S02]  /*5fb0*/  USHF.L.U32 UR10, UR14, UR9, URZ ;  /* 0x000000090e0a7299 */ /* 0x000fe4000800063f */
[----:B------:R-:W-:Y:S02]  /*5fc0*/  ULOP3.LUT UR9, UR9, 0x3, URZ, 0xfc, !UPT ;  /* 0x0000000309097892 */ /* 0x000fe4000f8efc3f */
[----:B------:R-:W-:Y:S02]  /*5fd0*/  USHF.L.U32 UR11, UR14, UR11, URZ ;  /* 0x0000000b0e0b7299 */ /* 0x000fe4000800063f */
[----:B------:R-:W-:Y:S02]  /*5fe0*/  USHF.L.U32 UR12, UR14, UR12, URZ ;  /* 0x0000000c0e0c7299 */ /* 0x000fe4000800063f */
[----:B------:R-:W-:Y:S02]  /*5ff0*/  USEL UR8, UR8, 0xffff, !UP0 ;  /* 0x0000ffff08087887 */ /* 0x000fe4000c000000 */
[----:B------:R-:W-:-:S02]  /*6000*/  USHF.L.U32 UR9, UR14, UR9, URZ ;  /* 0x000000090e097299 */ /* 0x000fc4000800063f */
[----:B------:R-:W-:Y:S02]  /*6010*/  ULOP3.LUT UR10, UR12, UR10, UR11, 0xfe, !UPT ;  /* 0x0000000a0c0a7292 */ /* 0x000fe4000f8efe0b */
[----:B------:R-:W-:Y:S02]  /*6020*/  ULOP3.LUT UR8, UR8, 0xffff, URZ, 0xc0, !UPT ;  /* 0x0000ffff08087892 */ /* 0x000fe4000f8ec03f */
[----:B------:R-:W-:Y:S02]  /*6030*/  ULEA UR28, UR24, 0x180, 0xb ;  /* 0x00000180181c7891 */ /* 0x000fe4000f8e583f */
[----:B------:R-:W-:Y:S02]  /*6040*/  ULOP3.LUT UR6, UR6, 0x60, URZ, 0xc0, !UPT ;  /* 0x0000006006067892 */ /* 0x000fe4000f8ec03f */
[----:B------:R-:W-:Y:S02]  /*6050*/  UIADD3 UR13, UR13, 0x12180, URZ ;  /* 0x000121800d0d7890 */ /* 0x000fe4000fffe03f */
[----:B------:R-:W-:-:S02]  /*6060*/  ULOP3.LUT UR18, UR10, UR9, URZ, 0xfc, !UPT ;  /* 0x000000090a127292 */ /* 0x000fc4000f8efc3f */
[----:B------:R-:W-:-:S12]  /*6070*/  USHF.L.U32 UR19, UR19, UR8, URZ ;  /* 0x0000000813137299 */ /* 0x000fd8000800063f */
.L_x_184:
[----:B------:R-:W-:-:S03]  /*6080*/  UMOV UR8, 0xffffffff ;  /* 0xffffffff00087882 */ /* 0x000fc60000000000 */
[----:B------:R-:W-:Y:S05]  /*6090*/  BRA.DIV UR8, `(.L_x_173) ;  /* 0x0000001208987947 */ /* 0x000fea000b800000 */
[----:B------:R-:W-:-:S13]  /*60a0*/  ELECT P6, URZ, PT ;  /* 0x00000000003f782f */ /* 0x000fda00038c0000 */
.L_x_202:
[----:B------:R-:W0:Y:S01]  /*60b0*/  LDC R4, c[0x0][0x28c] ;  /* 0x0000a300ff047b82 */ /* 0x000e220000000800 */
[----:B------:R-:W-:Y:S01]  /*60c0*/  BSSY B1, `(.L_x_174) ;  /* 0x000003a000017945 */ /* 0x000fe20003800000 */
[----:B0-----:R-:W-:-:S13]  /*60d0*/  ISETP.LT.OR P6, PT, R4, 0x1, !P6 ;  /* 0x000000010400780c */ /* 0x001fda00077c1670 */
[----:B------:R-:W-:Y:S05]  /*60e0*/  @P6 BRA `(.L_x_175) ;  /* 0x0000000000dc6947 */ /* 0x000fea0003800000 */
[----:B------:R-:W-:Y:S01]  /*60f0*/  LEA R22, R22, UR24, 0x2 ;  /* 0x0000001816167c11 */ /* 0x000fe2000f8e10ff */
[----:B------:R-:W-:Y:S01]  /*6100*/  IMAD.MOV.U32 R13, RZ, RZ, RZ ;  /* 0x000000ffff0d7224 */ /* 0x000fe200078e00ff */
[----:B------:R-:W-:Y:S01]  /*6110*/  LEA R19, R19, UR6, 0x7 ;  /* 0x0000000613137c11 */ /* 0x000fe2000f8e38ff */
[----:B------:R-:W-:Y:S02]  /*6120*/  IMAD.U32 R14, RZ, RZ, UR25 ;  /* 0x00000019ff0e7e24 */ /* 0x000fe4000f8e00ff */
[----:B------:R-:W-:Y:S02]  /*6130*/  IMAD.MOV.U32 R4, RZ, RZ, R3 ;  /* 0x000000ffff047224 */ /* 0x000fe400078e0003 */
[----:B------:R-:W-:Y:S02]  /*6140*/  IMAD.MOV.U32 R5, RZ, RZ, R8 ;  /* 0x000000ffff057224 */ /* 0x000fe400078e0008 */
[----:B------:R-:W-:-:S07]  /*6150*/  IMAD.SHL.U32 R22, R22, 0x10, RZ ;  /* 0x0000001016167824 */ /* 0x000fce00078e00ff */
.L_x_179:
[----:B------:R-:W0:Y:S01]  /*6160*/  S2R R7, SR_CgaCtaId ;  /* 0x0000000000077919 */ /* 0x000e220000008800 */
[----:B------:R-:W-:-:S04]  /*6170*/  MOV R6, 0x400 ;  /* 0x0000040000067802 */ /* 0x000fc80000000f00 */
[----:B0-----:R-:W-:Y:S02]  /*6180*/  LEA R12, R7, R6, 0x18 ;  /* 0x00000006070c7211 */ /* 0x001fe400078ec0ff */
[----:B------:R-:W-:Y:S01]  /*6190*/  SHF.L.U32 R6, R4, 0x1f, RZ ;  /* 0x0000001f04067819 */ /* 0x000fe200000006ff */
[----:B------:R-:W0:Y:S02]  /*61a0*/  @!P2 LDC R7, c[0x0][0x500] ;  /* 0x00014000ff07ab82 */ /* 0x000e240000000800 */
[----:B------:R-:W-:-:S04]  /*61b0*/  IMAD R11, R5, 0x8, R12 ;  /* 0x00000008050b7824 */ /* 0x000fc800078e020c */
[----:B------:R-:W1:Y:S02]  /*61c0*/  SYNCS.PHASECHK.TRANS64.TRYWAIT P1, [R11+URZ+0x48], R6 ;  /* 0x000048060b0075a7 */ /* 0x000e64000802017f */
[----:B-1----:R-:W-:Y:S05]  /*61d0*/  @!P1 BRA `(.L_x_176) ;  /* 0x0000001000689947 */ /* 0x002fea0003800000 */
.L_x_203:
[----:B-1----:R-:W-:Y:S01]  /*61e0*/  PRMT R6, R9, 0x9910, RZ ;  /* 0x0000991009067816 */ /* 0x002fe200000000ff */
[----:B0-----:R0:W-:Y:S03]  /*61f0*/  @!P2 SYNCS.ARRIVE.TRANS64 RZ, [R11+URZ], R7 ;  /* 0x000000070bffa9a7 */ /* 0x0011e6000800003f */
[----:B------:R-:W-:-:S13]  /*6200*/  ISETP.NE.AND P1, PT, R6, 0x2, PT ;  /* 0x000000020600780c */ /* 0x000fda0003f25270 */
[----:B0-----:R-:W-:Y:S05]  /*6210*/  @P1 BRA `(.L_x_177) ;  /* 0x0000000000041947 */ /* 0x001fea0003800000 */
[----:B------:R-:W-:Y:S01]  /*6220*/  BPT.TRAP 0x1 ;  /* 0x000000040000795c */ /* 0x000fe20000300000 */
.L_x_177:
[----:B------:R-:W-:Y:S05]  /*6230*/  @P0 BRA `(.L_x_178) ;  /* 0x0000000000040947 */ /* 0x000fea0003800000 */
[----:B------:R-:W-:Y:S01]  /*6240*/  BPT.TRAP 0x1 ;  /* 0x000000040000795c */ /* 0x000fe20000300000 */
.L_x_178:
[----:B------:R-:W-:Y:S01]  /*6250*/  R2UR UR11, R5 ;  /* 0x00000000050b72ca */ /* 0x000fe200000e0000 */
[----:B------:R-:W-:Y:S01]  /*6260*/  VIADD R14, R14, 0xffffffff ;  /* 0xffffffff0e0e7836 */ /* 0x000fe20000000000 */
[----:B------:R-:W-:Y:S01]  /*6270*/  R2UR UR21, R12 ;  /* 0x000000000c1572ca */ /* 0x000fe200000e0000 */
[----:B------:R-:W-:Y:S01]  /*6280*/  UIADD3 UR14, UP0, UR26, 0xf0, URZ ;  /* 0x000000f01a0e7890 */ /* 0x000fe2000ff1e03f */
[----:B------:R-:W-:Y:S01]  /*6290*/  R2UR UR22, R22 ;  /* 0x00000000161672ca */ /* 0x000fe200000e0000 */
[----:B------:R-:W-:Y:S01]  /*62a0*/  UIADD3 UR30, UP1, UR26, 0x1f0, URZ ;  /* 0x000001f01a1e7890 */ /* 0x000fe2000ff3e03f */
[----:B------:R-:W-:Y:S01]  /*62b0*/  R2UR UR9, R11 ;  /* 0x000000000b0972ca */ /* 0x000fe200000e0000 */
[----:B------:R-:W-:Y:S01]  /*62c0*/  UIADD3.X UR15, URZ, UR27, URZ, UP0, !UPT ;  /* 0x0000001b3f0f7290 */ /* 0x000fe200087fe43f */
[----:B------:R-:W-:Y:S01]  /*62d0*/  R2UR UR10, R13 ;  /* 0x000000000d0a72ca */ /* 0x000fe200000e0000 */
[----:B------:R-:W-:Y:S01]  /*62e0*/  UPRMT UR20, URZ, 0x5410, UR19 ;  /* 0x000054103f147896 */ /* 0x000fe20008000013 */
[----:B------:R-:W-:Y:S01]  /*62f0*/  R2UR UR12, R18 ;  /* 0x00000000120c72ca */ /* 0x000fe200000e0000 */
[----:B------:R-:W-:Y:S01]  /*6300*/  VIADD R5, R5, 0x1 ;  /* 0x0000000105057836 */ /* 0x000fe20000000000 */
[----:B------:R-:W-:Y:S01]  /*6310*/  R2UR UR23, R19 ;  /* 0x00000000131772ca */ /* 0x000fe200000e0000 */
[----:B------:R-:W-:Y:S01]  /*6320*/  ULEA UR8, UR11, UR28, 0xd ;  /* 0x0000001c0b087291 */ /* 0x000fe2000f8e683f */
[----:B------:R-:W-:Y:S01]  /*6330*/  ISETP.GT.AND P3, PT, R14, 0x1, PT ;  /* 0x000000010e00780c */ /* 0x000fe20003f64270 */
[----:B------:R-:W-:Y:S01]  /*6340*/  ULEA UR11, UR11, UR13, 0xe ;  /* 0x0000000d0b0b7291 */ /* 0x000fe2000f8e703f */
[----:B------:R-:W-:Y:S01]  /*6350*/  ISETP.NE.AND P1, PT, R5, 0x9, PT ;  /* 0x000000090500780c */ /* 0x000fe20003f25270 */
[----:B------:R-:W-:Y:S01]  /*6360*/  UIADD3 UR8, UR21, UR8, URZ ;  /* 0x0000000815087290 */ /* 0x000fe2000fffe03f */
[----:B------:R-:W-:Y:S01]  /*6370*/  VIADD R13, R13, 0x80 ;  /* 0x000000800d0d7836 */ /* 0x000fe20000000000 */
[----:B------:R-:W-:Y:S01]  /*6380*/  UIADD3 UR21, UR21, UR11, URZ ;  /* 0x0000000b15157290 */ /* 0x000fe2000fffe03f */
[----:B------:R-:W-:Y:S01]  /*6390*/  SEL R7, RZ, 0x1, P1 ;  /* 0x00000001ff077807 */ /* 0x000fe20000800000 */
[----:B------:R-:W-:Y:S01]  /*63a0*/  UPRMT UR29, URZ, 0x5410, UR18 ;  /* 0x000054103f1d7896 */ /* 0x000fe20008000012 */
[----:B------:R-:W-:Y:S01]  /*63b0*/  SEL R5, R5, RZ, P1 ;  /* 0x000000ff05057207 */ /* 0x000fe20000800000 */
[----:B------:R-:W-:Y:S01]  /*63c0*/  UIADD3.X UR31, URZ, UR27, URZ, UP1, !UPT ;  /* 0x0000001b3f1f7290 */ /* 0x000fe20008ffe43f */
[----:B------:R-:W-:Y:S01]  /*63d0*/  LOP3.LUT R4, R4, R7, RZ, 0x3c, !PT ;  /* 0x0000000704047212 */ /* 0x000fe200078e3cff */
[----:B------:R-:W-:Y:S01]  /*63e0*/  UMOV UR16, 0x0 ;  /* 0x0000000000107882 */ /* 0x000fe20000000000 */
[----:B------:R-:W-:Y:S01]  /*63f0*/  UMOV UR17, 0x10000000 ;  /* 0x1000000000117882 */ /* 0x000fe20000000000 */
[----:B------:R-:W-:-:S02]  /*6400*/  UMOV UR11, UR22 ;  /* 0x00000016000b7c82 */ /* 0x000fc40008000000 */
[----:B------:R0:W-:Y:S02]  /*6410*/  UTMALDG.3D.MULTICAST [UR8], [UR14], UR20, desc[UR16] ;  /* 0x000010080e0073b4 */ /* 0x0001e40008011814 */
[----:B0-----:R-:W-:Y:S01]  /*6420*/  UMOV UR8, UR21 ;  /* 0x0000001500087c82 */ /* 0x001fe20008000000 */
[----:B------:R-:W-:Y:S02]  /*6430*/  UMOV UR11, UR23 ;  /* 0x00000017000b7c82 */ /* 0x000fe40008000000 */
[----:B------:R0:W-:Y:S02]  /*6440*/  UTMALDG.3D.MULTICAST [UR8], [UR30], UR29, desc[UR16] ;  /* 0x000010081e0073b4 */ /* 0x0001e4000801181d */
[----:B0-----:R-:W-:Y:S05]  /*6450*/  @P3 BRA `(.L_x_179) ;  /* 0xfffffffc00403947 */ /* 0x001fea000383ffff */
.L_x_175:
[----:B------:R-:W-:Y:S05]  /*6460*/  BSYNC B1 ;  /* 0x0000000000017941 */ /* 0x000fea0003800000 */
.L_x_174:
[----:B------:R-:W2:Y:S01]  /*6470*/  LDL.64 R20, [R1] ;  /* 0x0000000001147983 */ /* 0x000ea20000100a00 */
[----:B------:R-:W-:Y:S01]  /*6480*/  LOP3.LUT P4, RZ, R10, 0xff, RZ, 0xc0, !PT ;  /* 0x000000ff0aff7812 */ /* 0x000fe2000788c0ff */
[----:B------:R-:W-:Y:S01]  /*6490*/  VIADD R7, R8, UR40 ;  /* 0x0000002808077c36 */ /* 0x000fe20008000000 */
[----:B------:R-:W-:Y:S01]  /*64a0*/  ULDC.64 UR8, c[0x0][0x650] ;  /* 0x0001940000087ab9 */ /* 0x000fe20000000a00 */
[----:B------:R-:W-:Y:S01]  /*64b0*/  IMAD.U32 R8, RZ, RZ, UR40 ;  /* 0x00000028ff087e24 */ /* 0x000fe2000f8e00ff */
[----:B------:R-:W-:Y:S01]  /*64c0*/  UISETP.GE.U32.AND UP0, UPT, UR40, 0x9, UPT ;  /* 0x000000092800788c */ /* 0x000fe2000bf06070 */
[----:B------:R-:W-:Y:S01]  /*64d0*/  BSSY B1, `(.L_x_180) ;  /* 0x000006b000017945 */ /* 0x000fe20003800000 */
[----:B------:R-:W-:Y:S01]  /*64e0*/  ISETP.GT.U32.AND P1, PT, R7, 0x8, PT ;  /* 0x000000080700780c */ /* 0x000fe20003f24070 */
[----:B------:R-:W-:Y:S01]  /*64f0*/  IMAD.MOV.U32 R22, RZ, RZ, -0x1 ;  /* 0xffffffffff167424 */ /* 0x000fe200078e00ff */
[----:B------:R-:W-:Y:S01]  /*6500*/  PRMT R10, RZ, 0x7610, R10 ;  /* 0x00007610ff0a7816 */ /* 0x000fe2000000000a */
[----:B------:R-:W-:Y:S01]  /*6510*/  IMAD.MOV.U32 R19, RZ, RZ, -0x1 ;  /* 0xffffffffff137424 */ /* 0x000fe200078e00ff */
[----:B------:R-:W-:Y:S01]  /*6520*/  ISETP.LT.U32.AND P1, PT, R8, 0x9, P1 ;  /* 0x000000090800780c */ /* 0x000fe20000f21070 */
[----:B------:R-:W-:Y:S01]  /*6530*/  IMAD.MOV.U32 R18, RZ, RZ, -0x1 ;  /* 0xffffffffff127424 */ /* 0x000fe200078e00ff */
[----:B------:R-:W-:Y:S01]  /*6540*/  PLOP3.LUT P3, PT, PT, PT, UP0, 0x80, 0x0 ;  /* 0x000000000000781c */ /* 0x000fe20003f6f008 */
[----:B------:R-:W0:Y:S01]  /*6550*/  @P4 S2R R5, SR_CgaCtaId ;  /* 0x0000000000054919 */ /* 0x000e220000008800 */
[----:B------:R-:W-:-:S04]  /*6560*/  @P4 MOV R4, 0x400 ;  /* 0x0000040000044802 */ /* 0x000fc80000000f00 */
[----:B0-----:R-:W-:Y:S01]  /*6570*/  @P4 LEA R6, R5, R4, 0x18 ;  /* 0x0000000405064211 */ /* 0x001fe200078ec0ff */
[----:B------:R-:W-:Y:S01]  /*6580*/  IMAD.WIDE.U32 R4, R7, 0x38e38e39, RZ ;  /* 0x38e38e3907047825 */ /* 0x000fe200078e00ff */
[----:B------:R-:W-:Y:S02]  /*6590*/  SEL R4, RZ, 0x1, !P1 ;  /* 0x00000001ff047807 */ /* 0x000fe40004800000 */
[----:B------:R0:W-:Y:S02]  /*65a0*/  @P4 SYNCS.ARRIVE.TRANS64.A1T0 RZ, [R6+URZ+0xc8], RZ ;  /* 0x0000c8ff06ff49a7 */ /* 0x0001e4000810003f */
[----:B------:R-:W-:Y:S02]  /*65b0*/  LOP3.LUT R3, R3, R4, RZ, 0x3c, !PT ;  /* 0x0000000403037212 */ /* 0x000fe400078e3cff */
[----:B------:R-:W-:Y:S02]  /*65c0*/  PRMT R4, RZ, 0x7610, R4 ;  /* 0x00007610ff047816 */ /* 0x000fe40000000004 */
[----:B0-----:R-:W-:-:S04]  /*65d0*/  SHF.R.U32.HI R6, RZ, 0x1, R5 ;  /* 0x00000001ff067819 */ /* 0x001fc80000011605 */
[----:B------:R-:W-:Y:S01]  /*65e0*/  @P3 LOP3.LUT R3, R3, 0x1, R6, 0x78, !PT ;  /* 0x0000000103033812 */ /* 0x000fe200078e7806 */
[----:B------:R-:W-:Y:S01]  /*65f0*/  IMAD R8, R6, -0x9, R7 ;  /* 0xfffffff706087824 */ /* 0x000fe200078e0207 */
[----:B--2---:R-:W-:-:S04]  /*6600*/  IADD3 R16, P4, R16, R20, RZ ;  /* 0x0000001410107210 */ /* 0x004fc80007f9e0ff */
[----:B------:R-:W-:Y:S01]  /*6610*/  ISETP.GE.U32.AND P1, PT, R16, UR8, PT ;  /* 0x0000000810007c0c */ /* 0x000fe2000bf26070 */
[----:B------:R-:W-:-:S05]  /*6620*/  IMAD.X R17, R17, 0x1, R0, P4 ;  /* 0x0000000111117824 */ /* 0x000fca00020e0600 */
[----:B------:R-:W-:-:S13]  /*6630*/  ISETP.GE.U32.AND.EX P1, PT, R17, UR9, PT, P1 ;  /* 0x0000000911007c0c */ /* 0x000fda000bf26110 */
[----:B------:R-:W-:Y:S05]  /*6640*/  @P1 BRA `(.L_x_181) ;  /* 0x00000004004c1947 */ /* 0x000fea0003800000 */
[----:B------:R-:W0:Y:S01]  /*6650*/  S2R R12, SR_CTAID.X ;  /* 0x00000000000c7919 */ /* 0x000e220000002500 */
[----:B------:R-:W-:Y:S01]  /*6660*/  ULDC.64 UR8, c[0x0][0x628] ;  /* 0x00018a0000087ab9 */ /* 0x000fe20000000a00 */
[----:B------:R-:W1:Y:S01]  /*6670*/  LDC R13, c[0x0][0x144] ;  /* 0x00005100ff0d7b82 */ /* 0x000e620000000800 */
[----:B------:R-:W-:Y:S01]  /*6680*/  ISETP.NE.U32.AND P1, PT, RZ, UR8, PT ;  /* 0x00000008ff007c0c */ /* 0x000fe2000bf25070 */
[----:B------:R-:W2:Y:S01]  /*6690*/  S2R R11, SR_CTAID.Y ;  /* 0x00000000000b7919 */ /* 0x000ea20000002600 */
[----:B------:R-:W-:Y:S01]  /*66a0*/  ULDC UR10, c[0x0][0x150] ;  /* 0x00005400000a7ab9 */ /* 0x000fe20000000800 */
[----:B------:R-:W-:Y:S01]  /*66b0*/  ULDC UR11, c[0x0][0x630] ;  /* 0x00018c00000b7ab9 */ /* 0x000fe20000000800 */
[----:B------:R-:W-:Y:S01]  /*66c0*/  ISETP.NE.AND.EX P1, PT, RZ, UR9, PT, P1 ;  /* 0x00000009ff007c0c */ /* 0x000fe2000bf25310 */
[----:B------:R-:W-:Y:S01]  /*66d0*/  IMAD.MOV.U32 R4, RZ, RZ, R16 ;  /* 0x000000ffff047224 */ /* 0x000fe200078e0010 */
[----:B0-----:R-:W-:-:S05]  /*66e0*/  I2FP.F32.U32 R5, R12 ;  /* 0x0000000c00057245 */ /* 0x001fca0000201000 */
[----:B------:R-:W-:Y:S01]  /*66f0*/  FMUL R14, R5, UR10 ;  /* 0x0000000a050e7c20 */ /* 0x000fe20008400000 */
[----:B------:R-:W-:-:S05]  /*6700*/  IMAD.MOV.U32 R5, RZ, RZ, R17 ;  /* 0x000000ffff057224 */ /* 0x000fca00078e0011 */
[----:B--2---:R-:W-:Y:S05]  /*6710*/  @!P1 BRA `(.L_x_182) ;  /* 0x0000000000289947 */ /* 0x004fea0003800000 */
[----:B------:R-:W-:Y:S02]  /*6720*/  ULDC UR10, c[0x0][0x634] ;  /* 0x00018d00000a7ab9 */ /* 0x000fe40000000800 */
[----:B------:R-:W-:-:S05]  /*6730*/  IADD3 R5, P1, R16, UR10, RZ ;  /* 0x0000000a10057c10 */ /* 0x000fca000ff3e0ff */
[----:B------:R-:W-:-:S04]  /*6740*/  IMAD.X R15, RZ, RZ, R17, P1 ;  /* 0x000000ffff0f7224 */ /* 0x000fc800008e0611 */
[----:B------:R-:W-:-:S04]  /*6750*/  IMAD.WIDE.U32 R6, R15, UR8, RZ ;  /* 0x000000080f067c25 */ /* 0x000fc8000f8e00ff */
[----:B------:R-:W-:-:S04]  /*6760*/  IMAD.WIDE.U32 R6, P1, R5, UR9, R6 ;  /* 0x0000000905067c25 */ /* 0x000fc8000f820006 */
[----:B------:R-:W-:-:S04]  /*6770*/  IMAD.WIDE.U32 R4, R5, UR8, RZ ;  /* 0x0000000805047c25 */ /* 0x000fc8000f8e00ff */
[----:B------:R-:W-:Y:S01]  /*6780*/  IMAD.MOV.U32 R4, RZ, RZ, R7 ;  /* 0x000000ffff047224 */ /* 0x000fe200078e0007 */
[----:B------:R-:W-:Y:S01]  /*6790*/  IADD3 RZ, P3, R5, R6, RZ ;  /* 0x0000000605ff7210 */ /* 0x000fe20007f7e0ff */
[----:B------:R-:W-:-:S04]  /*67a0*/  IMAD.X R5, RZ, RZ, RZ, P1 ;  /* 0x000000ffff057224 */ /* 0x000fc800008e06ff */
[----:B------:R-:W-:-:S08]  /*67b0*/  IMAD.WIDE.U32.X R4, R15, UR9, R4, P3 ;  /* 0x000000090f047c25 */ /* 0x000fd000098e0404 */
.L_x_182:
[--C-:B------:R-:W-:Y:S01]  /*67c0*/  SHF.R.U64 R18, R4, UR11, R5.reuse ;  /* 0x0000000b04127c19 */ /* 0x100fe20008001205 */
[----:B------:R-:W0:Y:S01]  /*67d0*/  F2I.U32.TRUNC.NTZ R14, R14 ;  /* 0x0000000e000e7305 */ /* 0x000e22000020f000 */
[----:B------:R-:W-:Y:S01]  /*67e0*/  SHF.R.U32.HI R4, RZ, UR11, R5 ;  /* 0x0000000bff047c19 */ /* 0x000fe20008011605 */
[----:B------:R-:W-:Y:S01]  /*67f0*/  ULDC.64 UR8, c[0x0][0x620] ;  /* 0x0001880000087ab9 */ /* 0x000fe20000000a00 */
[----:B------:R-:W-:Y:S01]  /*6800*/  IADD3 R7, P1, RZ, -R18, RZ ;  /* 0x80000012ff077210 */ /* 0x000fe20007f3e0ff */
[----:B------:R-:W-:Y:S01]  /*6810*/  ULDC.64 UR10, c[0x0][0x640] ;  /* 0x00019000000a7ab9 */ /* 0x000fe20000000a00 */
[----:B------:R-:W2:Y:S03]  /*6820*/  LDC R20, c[0x0][0x148] ;  /* 0x00005200ff147b82 */ /* 0x000ea60000000800 */
[----:B------:R-:W-:Y:S01]  /*6830*/  IMAD.X R4, RZ, RZ, ~R4, P1 ;  /* 0x000000ffff047224 */ /* 0x000fe200008e0e04 */
[----:B------:R-:W-:-:S03]  /*6840*/  ISETP.NE.U32.AND P1, PT, RZ, UR10, PT ;  /* 0x0000000aff007c0c */ /* 0x000fc6000bf25070 */
[----:B------:R-:W-:Y:S01]  /*6850*/  IMAD R6, R4, UR8, RZ ;  /* 0x0000000804067c24 */ /* 0x000fe2000f8e02ff */
[----:B------:R-:W-:Y:S01]  /*6860*/  ISETP.NE.AND.EX P1, PT, RZ, UR11, PT, P1 ;  /* 0x0000000bff007c0c */ /* 0x000fe2000bf25310 */
[----:B------:R-:W-:Y:S01]  /*6870*/  IMAD.WIDE.U32 R4, R7, UR8, R16 ;  /* 0x0000000807047c25 */ /* 0x000fe2000f8e0010 */
[----:B------:R-:W-:-:S03]  /*6880*/  ULDC UR8, c[0x0][0x618] ;  /* 0x0001860000087ab9 */ /* 0x000fc60000000800 */
[----:B------:R-:W-:Y:S01]  /*6890*/  IMAD R7, R7, UR9, R6 ;  /* 0x0000000907077c24 */ /* 0x000fe2000f8e0206 */
[----:B------:R-:W-:Y:S01]  /*68a0*/  ULDC UR9, c[0x0][0x154] ;  /* 0x0000550000097ab9 */ /* 0x000fe20000000800 */
[----:B0-----:R-:W-:Y:S02]  /*68b0*/  IMAD.MOV R6, RZ, RZ, -R14 ;  /* 0x000000ffff067224 */ /* 0x001fe400078e0a0e */
[----:B------:R-:W-:Y:S02]  /*68c0*/  IMAD.IADD R5, R5, 0x1, R7 ;  /* 0x0000000105057824 */ /* 0x000fe400078e0207 */
[----:B-1----:R-:W-:Y:S01]  /*68d0*/  IMAD R12, R13, R6, R12 ;  /* 0x000000060d0c7224 */ /* 0x002fe200078e020c */
[----:B------:R-:W-:Y:S02]  /*68e0*/  I2FP.F32.U32 R6, R11 ;  /* 0x0000000b00067245 */ /* 0x000fe40000201000 */
[--C-:B------:R-:W-:Y:S02]  /*68f0*/  SHF.R.U64 R13, R4, UR8, R5.reuse ;  /* 0x00000008040d7c19 */ /* 0x100fe40008001205 */
[----:B------:R-:W-:Y:S01]  /*6900*/  SHF.R.U32.HI R4, RZ, UR8, R5 ;  /* 0x00000008ff047c19 */ /* 0x000fe20008011605 */
[----:B------:R-:W-:Y:S01]  /*6910*/  FMUL R6, R6, UR9 ;  /* 0x0000000906067c20 */ /* 0x000fe20008400000 */
[----:B------:R-:W-:-:S02]  /*6920*/  ULDC UR8, c[0x0][0x608] ;  /* 0x0001820000087ab9 */ /* 0x000fc40000000800 */
[--C-:B------:R-:W-:Y:S01]  /*6930*/  SHF.R.U64 R15, R13, UR8, R4.reuse ;  /* 0x000000080d0f7c19 */ /* 0x100fe20008001204 */
[----:B------:R0:W1:Y:S01]  /*6940*/  F2I.U32.TRUNC.NTZ R21, R6 ;  /* 0x0000000600157305 */ /* 0x000062000020f000 */
[----:B------:R-:W-:Y:S01]  /*6950*/  SHF.R.U32.HI R4, RZ, UR8, R4 ;  /* 0x00000008ff047c19 */ /* 0x000fe20008011604 */
[----:B------:R-:W-:-:S03]  /*6960*/  ULDC UR8, c[0x0][0x658] ;  /* 0x0001960000087ab9 */ /* 0x000fc60000000800 */
[--C-:B------:R-:W-:Y:S02]  /*6970*/  SHF.R.U64 R14, R15, UR8, R4.reuse ;  /* 0x000000080f0e7c19 */ /* 0x100fe40008001204 */
[----:B------:R-:W-:-:S03]  /*6980*/  SHF.R.U32.HI R19, RZ, UR8, R4 ;  /* 0x00000008ff137c19 */ /* 0x000fc60008011604 */
[----:B------:R-:W-:Y:S02]  /*6990*/  IMAD.MOV.U32 R4, RZ, RZ, R14 ;  /* 0x000000ffff047224 */ /* 0x000fe400078e000e */
[----:B------:R-:W-:Y:S01]  /*69a0*/  IMAD.MOV.U32 R5, RZ, RZ, R19 ;  /* 0x000000ffff057224 */ /* 0x000fe200078e0013 */
[----:B0-----:R-:W-:Y:S06]  /*69b0*/  @!P1 BRA `(.L_x_183) ;  /* 0x0000000000289947 */ /* 0x001fec0003800000 */
        /* <DEDUP_REMOVED lines=10> */
.L_x_183:
[----:B------:R-:W-:Y:S01]  /*6a60*/  ISETP.NE.AND P1, PT, R2, 0x1, PT ;  /* 0x000000010200780c */ /* 0x000fe20003f25270 */
[----:B------:R-:W-:Y:S01]  /*6a70*/  ULDC UR8, c[0x0][0x648] ;  /* 0x0001920000087ab9 */ /* 0x000fe20000000800 */
[----:B------:R-:W-:Y:S01]  /*6a80*/  LOP3.LUT R15, R15, UR7, RZ, 0xc0, !PT ;  /* 0x000000070f0f7c12 */ /* 0x000fe2000f8ec0ff */
[----:B-1----:R-:W-:Y:S01]  /*6a90*/  IMAD.MOV R21, RZ, RZ, -R21 ;  /* 0x000000ffff157224 */ /* 0x002fe200078e0a15 */
[----:B------:R-:W-:Y:S01]  /*6aa0*/  SHF.R.U64 R4, R4, UR8, R5 ;  /* 0x0000000804047c19 */ /* 0x000fe20008001205 */
[----:B------:R-:W-:Y:S01]  /*6ab0*/  ULDC UR8, c[0x0][0x638] ;  /* 0x00018e0000087ab9 */ /* 0x000fe20000000800 */
[----:B------:R-:W-:Y:S01]  /*6ac0*/  LOP3.LUT R13, R13, UR4, RZ, 0xc0, !PT ;  /* 0x000000040d0d7c12 */ /* 0x000fe2000f8ec0ff */
[----:B------:R-:W-:Y:S02]  /*6ad0*/  ULDC UR9, c[0x0][0x610] ;  /* 0x0001840000097ab9 */ /* 0x000fe40000000800 */
[----:B------:R-:W-:Y:S02]  /*6ae0*/  IMAD.MOV R5, RZ, RZ, -R4 ;  /* 0x000000ffff057224 */ /* 0x000fe400078e0a04 */
[----:B------:R-:W-:-:S02]  /*6af0*/  IMAD R15, R4, UR5, R15 ;  /* 0x00000005040f7c24 */ /* 0x000fc4000f8e020f */
[----:B--2---:R-:W-:Y:S02]  /*6b00*/  @P1 IMAD R12, R20, R21, R11 ;  /* 0x00000015140c1224 */ /* 0x004fe400078e020b */
[----:B------:R-:W-:Y:S01]  /*6b10*/  IMAD R14, R5, UR8, R14 ;  /* 0x00000008050e7c24 */ /* 0x000fe2000f8e020e */
[----:B------:R-:W-:Y:S01]  /*6b20*/  ULDC UR8, c[0x0][0x600] ;  /* 0x0001800000087ab9 */ /* 0x000fe20000000800 */
[----:B------:R-:W-:Y:S02]  /*6b30*/  IMAD R12, R15, UR9, R12 ;  /* 0x000000090f0c7c24 */ /* 0x000fe4000f8e020c */
[----:B------:R-:W-:Y:S02]  /*6b40*/  IMAD R5, R14, UR8, R13 ;  /* 0x000000080e057c24 */ /* 0x000fe4000f8e020d */
[----:B------:R-:W-:-:S03]  /*6b50*/  IMAD.MOV.U32 R4, RZ, RZ, 0x1 ;  /* 0x00000001ff047424 */ /* 0x000fc600078e00ff */
[----:B------:R-:W-:Y:S02]  /*6b60*/  SEL R19, R5, R12, !P1 ;  /* 0x0000000c05137207 */ /* 0x000fe40004800000 */
[----:B------:R-:W-:-:S07]  /*6b70*/  SEL R22, R12, R5, !P1 ;  /* 0x000000050c167207 */ /* 0x000fce0004800000 */
.L_x_181:
[----:B------:R-:W-:Y:S05]  /*6b80*/  BSYNC B1 ;  /* 0x0000000000017941 */ /* 0x000fea0003800000 */
.L_x_180:
[----:B------:R-:W-:-:S13]  /*6b90*/  LOP3.LUT P1, RZ, R4, 0xff, RZ, 0xc0, !PT ;  /* 0x000000ff04ff7812 */ /* 0x000fda000782c0ff */
[----:B------:R-:W-:Y:S05]  /*6ba0*/  @P1 BRA `(.L_x_184) ;  /* 0xfffffff400341947 */ /* 0x000fea000383ffff */
[----:B------:R-:W-:Y:S05]  /*6bb0*/  BSYNC B0 ;  /* 0x0000000000007941 */ /* 0x000fea0003800000 */
.L_x_172:
[----:B------:R-:W-:-:S03]  /*6bc0*/  UMOV UR8, 0xffffffff ;  /* 0xffffffff00087882 */ /* 0x000fc60000000000 */
[----:B------:R-:W-:Y:S05]  /*6bd0*/  BRA.DIV UR8, `(.L_x_185) ;  /* 0x0000000608fc7947 */ /* 0x000fea000b800000 */
[----:B------:R-:W-:-:S13]  /*6be0*/  ELECT P6, URZ, PT ;  /* 0x00000000003f782f */ /* 0x000fda00038c0000 */
.L_x_206:
[----:B------:R-:W-:Y:S04]  /*6bf0*/  BSSY B0, `(.L_x_186) ;  /* 0x0000058000007945 */ /* 0x000fe80003800000 */
[----:B------:R-:W-:Y:S05]  /*6c00*/  @!P6 BRA `(.L_x_187) ;  /* 0x000000040058e947 */ /* 0x000fea0003800000 */
[----:B------:R-:W-:-:S04]  /*6c10*/  LOP3.LUT R23, R23, 0x2, RZ, 0xfc, !PT ;  /* 0x0000000217177812 */ /* 0x000fc800078efcff */
[----:B------:R-:W-:-:S13]  /*6c20*/  ISETP.NE.AND P0, PT, R23, 0x3, PT ;  /* 0x000000031700780c */ /* 0x000fda0003f05270 */
[----:B------:R-:W-:Y:S05]  /*6c30*/  @!P0 BRA `(.L_x_188) ;  /* 0x0000000000048947 */ /* 0x000fea0003800000 */
[----:B------:R-:W-:Y:S01]  /*6c40*/  BPT.TRAP 0x1 ;  /* 0x000000040000795c */ /* 0x000fe20000300000 */
.L_x_188:
[----:B------:R-:W0:Y:S01]  /*6c50*/  S2R R5, SR_CgaCtaId ;  /* 0x0000000000057919 */ /* 0x000e220000008800 */
[----:B------:R-:W-:Y:S02]  /*6c60*/  MOV R0, 0x400 ;  /* 0x0000040000007802 */ /* 0x000fe40000000f00 */
[----:B------:R-:W-:Y:S02]  /*6c70*/  SHF.L.U32 R2, R3, 0x1f, RZ ;  /* 0x0000001f03027819 */ /* 0x000fe400000006ff */
[----:B0-----:R-:W-:-:S05]  /*6c80*/  LEA R5, R5, R0, 0x18 ;  /* 0x0000000005057211 */ /* 0x001fca00078ec0ff */
[----:B------:R-:W-:-:S04]  /*6c90*/  VIADD R5, R5, 0x48 ;  /* 0x0000004805057836 */ /* 0x000fc80000000000 */
[C---:B------:R-:W-:Y:S02]  /*6ca0*/  IMAD R7, R8.reuse, 0x8, R5 ;  /* 0x0000000808077824 */ /* 0x040fe400078e0205 */
[----:B------:R-:W-:Y:S02]  /*6cb0*/  VIADD R8, R8, 0x1 ;  /* 0x0000000108087836 */ /* 0x000fe40000000000 */
[----:B------:R-:W0:Y:S03]  /*6cc0*/  SYNCS.PHASECHK.TRANS64.TRYWAIT P0, [R7+URZ], R2 ;  /* 0x00000002070075a7 */ /* 0x000e26000800017f */
[----:B------:R-:W-:-:S04]  /*6cd0*/  ISETP.NE.AND P1, PT, R8, 0x9, PT ;  /* 0x000000090800780c */ /* 0x000fc80003f25270 */
[----:B------:R-:W-:Y:S02]  /*6ce0*/  SEL R0, RZ, 0x1, P1 ;  /* 0x00000001ff007807 */ /* 0x000fe40000800000 */
[----:B------:R-:W-:Y:S02]  /*6cf0*/  SEL R8, R8, RZ, P1 ;  /* 0x000000ff08087207 */ /* 0x000fe40000800000 */
[----:B------:R-:W-:-:S03]  /*6d00*/  LOP3.LUT R9, R3, R0, RZ, 0x3c, !PT ;  /* 0x0000000003097212 */ /* 0x000fc600078e3cff */
[----:B------:R-:W-:Y:S01]  /*6d10*/  IMAD R6, R8, 0x8, R5 ;  /* 0x0000000808067824 */ /* 0x000fe200078e0205 */
[----:B------:R-:W-:Y:S01]  /*6d20*/  SHF.L.U32 R3, R9, 0x1f, RZ ;  /* 0x0000001f09037819 */ /* 0x000fe200000006ff */
[----:B0-----:R-:W-:Y:S06]  /*6d30*/  @!P0 BRA `(.L_x_189) ;  /* 0x0000000400c48947 */ /* 0x001fec0003800000 */
.L_x_207:
[----:B------:R-:W1:Y:S01]  /*6d40*/  SYNCS.PHASECHK.TRANS64.TRYWAIT P0, [R6+URZ], R3 ;  /* 0x00000003060075a7 */ /* 0x000e62000800017f */
[----:B------:R-:W-:-:S05]  /*6d50*/  VIADD R0, R8, 0x1 ;  /* 0x0000000108007836 */ /* 0x000fca0000000000 */
[----:B------:R-:W-:-:S04]  /*6d60*/  ISETP.NE.AND P1, PT, R0, 0x9, PT ;  /* 0x000000090000780c */ /* 0x000fc80003f25270 */
[----:B0-----:R-:W-:Y:S02]  /*6d70*/  SEL R2, RZ, 0x1, P1 ;  /* 0x00000001ff027807 */ /* 0x001fe40000800000 */
[----:B------:R-:W-:Y:S02]  /*6d80*/  SEL R0, R0, RZ, P1 ;  /* 0x000000ff00007207 */ /* 0x000fe40000800000 */
[----:B------:R-:W-:-:S03]  /*6d90*/  LOP3.LUT R9, R9, R2, RZ, 0x3c, !PT ;  /* 0x0000000209097212 */ /* 0x000fc600078e3cff */
[----:B------:R-:W-:Y:S01]  /*6da0*/  IMAD R7, R0, 0x8, R5 ;  /* 0x0000000800077824 */ /* 0x000fe200078e0205 */
[----:B------:R-:W-:Y:S01]  /*6db0*/  SHF.L.U32 R4, R9, 0x1f, RZ ;  /* 0x0000001f09047819 */ /* 0x000fe200000006ff */
[----:B-1----:R-:W-:Y:S06]  /*6dc0*/  @!P0 BRA `(.L_x_190) ;  /* 0x0000000400b48947 */ /* 0x002fec0003800000 */
.L_x_208:
[----:B------:R-:W1:Y:S01]  /*6dd0*/  SYNCS.PHASECHK.TRANS64.TRYWAIT P0, [R7+URZ], R4 ;  /* 0x00000004070075a7 */ /* 0x000e62000800017f */
[----:B------:R-:W-:-:S05]  /*6de0*/  VIADD R0, R0, 0x1 ;  /* 0x0000000100007836 */ /* 0x000fca0000000000 */
[----:B------:R-:W-:-:S04]  /*6df0*/  ISETP.NE.AND P1, PT, R0, 0x9, PT ;  /* 0x000000090000780c */ /* 0x000fc80003f25270 */
[----:B------:R-:W-:Y:S02]  /*6e00*/  SEL R2, RZ, 0x1, P1 ;  /* 0x00000001ff027807 */ /* 0x000fe40000800000 */
[----:B------:R-:W-:Y:S02]  /*6e10*/  SEL R0, R0, RZ, P1 ;  /* 0x000000ff00007207 */ /* 0x000fe40000800000 */
[----:B------:R-:W-:-:S03]  /*6e20*/  LOP3.LUT R9, R9, R2, RZ, 0x3c, !PT ;  /* 0x0000000209097212 */ /* 0x000fc600078e3cff */
[----:B0-----:R-:W-:Y:S01]  /*6e30*/  IMAD R6, R0, 0x8, R5 ;  /* 0x0000000800067824 */ /* 0x001fe200078e0205 */
[----:B------:R-:W-:Y:S01]  /*6e40*/  SHF.L.U32 R3, R9, 0x1f, RZ ;  /* 0x0000001f09037819 */ /* 0x000fe200000006ff */
[----:B-1----:R-:W-:Y:S06]  /*6e50*/  @!P0 BRA `(.L_x_191) ;  /* 0x0000000400a48947 */ /* 0x002fec0003800000 */
.L_x_209:
        /* <DEDUP_REMOVED lines=9> */
.L_x_210:
        /* <DEDUP_REMOVED lines=9> */
.L_x_211:
        /* <DEDUP_REMOVED lines=9> */
.L_x_212:
        /* <DEDUP_REMOVED lines=9> */
.L_x_213:
[----:B------:R-:W1:Y:S01]  /*70a0*/  SYNCS.PHASECHK.TRANS64.TRYWAIT P0, [R6+URZ], R3 ;  /* 0x00000003060075a7 */ /* 0x000e62000800017f */
[----:B------:R-:W-:-:S05]  /*70b0*/  VIADD R0, R0, 0x1 ;  /* 0x0000000100007836 */ /* 0x000fca0000000000 */
[----:B------:R-:W-:-:S04]  /*70c0*/  ISETP.NE.AND P1, PT, R0, 0x9, PT ;  /* 0x000000090000780c */ /* 0x000fc80003f25270 */
[----:B------:R-:W-:Y:S02]  /*70d0*/  SEL R2, RZ, 0x1, P1 ;  /* 0x00000001ff027807 */ /* 0x000fe40000800000 */
[----:B------:R-:W-:Y:S02]  /*70e0*/  SEL R0, R0, RZ, P1 ;  /* 0x000000ff00007207 */ /* 0x000fe40000800000 */
[----:B------:R-:W-:Y:S01]  /*70f0*/  LOP3.LUT R2, R9, R2, RZ, 0x3c, !PT ;  /* 0x0000000209027212 */ /* 0x000fe200078e3cff */
[----:B-1----:R-:W-:Y:S06]  /*7100*/  @!P0 BRA `(.L_x_196) ;  /* 0x00000004005c8947 */ /* 0x002fec0003800000 */
.L_x_214:
[----:B------:R-:W-:Y:S01]  /*7110*/  IMAD R5, R0, 0x8, R5 ;  /* 0x0000000800057824 */ /* 0x000fe200078e0205 */
[----:B------:R-:W-:-:S07]  /*7120*/  SHF.L.U32 R0, R2, 0x1f, RZ ;  /* 0x0000001f02007819 */ /* 0x000fce00000006ff */
.L_x_197:
[----:B--2---:R2:W3:Y:S02]  /*7130*/  SYNCS.PHASECHK.TRANS64.TRYWAIT P0, [R5+URZ], R0 ;  /* 0x00000000050075a7 */ /* 0x0044e4000800017f */
[----:B---3--:R-:W-:Y:S05]  /*7140*/  @!P0 NANOSLEEP.SYNCS 0x989680 ;  /* 0x009896800000895d */ /* 0x008fea0003900000 */
[----:B------:R-:W3:Y:S02]  /*7150*/  @!P0 SYNCS.PHASECHK.TRANS64 P0, [R5+URZ], R0 ;  /* 0x00000000050085a7 */ /* 0x000ee4000800007f */
[----:B---3--:R-:W-:Y:S05]  /*7160*/  @!P0 BRA `(.L_x_197) ;  /* 0xfffffffc00f08947 */ /* 0x008fea000383ffff */
.L_x_187:
[----:B------:R-:W-:Y:S05]  /*7170*/  BSYNC B0 ;  /* 0x0000000000007941 */ /* 0x000fea0003800000 */
.L_x_186:
[----:B------:R-:W-:Y:S05]  /*7180*/  EXIT ;  /* 0x000000000000794d */ /* 0x000fea0003800000 */
.L_x_20:
[----:B0-----:R-:W-:-:S04]  /*7190*/  IMAD.U32 R3, RZ, RZ, UR43 ;  /* 0x0000002bff037e24 */ /* 0x001fc8000f8e00ff */
[----:B------:R0:W1:Y:S03]  /*71a0*/  SYNCS.PHASECHK.TRANS64.TRYWAIT P0, [R3+URZ+-0x8], R0 ;  /* 0xfffff800030075a7 */ /* 0x000066000800017f */
[----:B-1----:R-:W-:Y:S05]  /*71b0*/  @!P0 NANOSLEEP.SYNCS 0x989680 ;  /* 0x009896800000895d */ /* 0x002fea0003900000 */
[----:B------:R-:W1:Y:S02]  /*71c0*/  @!P0 SYNCS.PHASECHK.TRANS64 P0, [R3+URZ+-0x8], R0 ;  /* 0xfffff800030085a7 */ /* 0x000e64000800007f */
[----:B-1----:R-:W-:Y:S05]  /*71d0*/  @!P0 BRA `(.L_x_20) ;  /* 0xfffffffc00ec8947 */ /* 0x002fea000383ffff */
[----:B------:R-:W-:Y:S05]  /*71e0*/  BRA `(.L_x_198) ;  /* 0xffffffa400987947 */ /* 0x000fea000383ffff */
.L_x_25:
[----:B-1----:R1:W2:Y:S02]  /*71f0*/  SYNCS.PHASECHK.TRANS64.TRYWAIT P1, [R3+URZ], R0 ;  /* 0x00000000030075a7 */ /* 0x0022a4000802017f */
[----:B--2---:R-:W-:Y:S05]  /*7200*/  @!P1 NANOSLEEP.SYNCS 0x989680 ;  /* 0x009896800000995d */ /* 0x004fea0003900000 */
[----:B------:R-:W2:Y:S02]  /*7210*/  @!P1 SYNCS.PHASECHK.TRANS64 P1, [R3+URZ], R0 ;  /* 0x00000000030095a7 */ /* 0x000ea4000802007f */
[----:B--2---:R-:W-:Y:S05]  /*7220*/  @!P1 BRA `(.L_x_25) ;  /* 0xfffffffc00f09947 */ /* 0x004fea000383ffff */
[----:B------:R-:W-:Y:S05]  /*7230*/  BRA `(.L_x_24) ;  /* 0xffffffa800107947 */ /* 0x000fea000383ffff */
.L_x_30:
[----:B-1----:R-:W-:-:S04]  /*7240*/  IMAD.U32 R5, RZ, RZ, UR4 ;  /* 0x00000004ff057e24 */ /* 0x002fc8000f8e00ff */
[----:B------:R1:W2:Y:S03]  /*7250*/  SYNCS.PHASECHK.TRANS64.TRYWAIT P1, [R5+URZ], R4 ;  /* 0x00000004050075a7 */ /* 0x0002a6000802017f */
[----:B--2---:R-:W-:Y:S05]  /*7260*/  @!P1 NANOSLEEP.SYNCS 0x989680 ;  /* 0x009896800000995d */ /* 0x004fea0003900000 */
[----:B------:R-:W2:Y:S02]  /*7270*/  @!P1 SYNCS.PHASECHK.TRANS64 P1, [R5+URZ], R4 ;  /* 0x00000004050095a7 */ /* 0x000ea4000802007f */
[----:B--2---:R-:W-:Y:S05]  /*7280*/  @!P1 BRA `(.L_x_30) ;  /* 0xfffffffc00ec9947 */ /* 0x004fea000383ffff */
[----:B------:R-:W-:Y:S05]  /*7290*/  BRA `(.L_x_29) ;  /* 0xffffffa800e07947 */ /* 0x000fea000383ffff */
.L_x_36:
[----:B0-----:R-:W-:-:S04]  /*72a0*/  IMAD.U32 R4, RZ, RZ, UR43 ;  /* 0x0000002bff047e24 */ /* 0x001fc8000f8e00ff */
[----:B------:R0:W1:Y:S03]  /*72b0*/  SYNCS.PHASECHK.TRANS64.TRYWAIT P0, [R4+URZ+0x8], R3 ;  /* 0x00000803040075a7 */ /* 0x000066000800017f */
[----:B-1----:R-:W-:Y:S05]  /*72c0*/  @!P0 NANOSLEEP.SYNCS 0x989680 ;  /* 0x009896800000895d */ /* 0x002fea0003900000 */
[----:B------:R-:W1:Y:S02]  /*72d0*/  @!P0 SYNCS.PHASECHK.TRANS64 P0, [R4+URZ+0x8], R3 ;  /* 0x00000803040085a7 */ /* 0x000e64000800007f */
[----:B-1----:R-:W-:Y:S05]  /*72e0*/  @!P0 BRA `(.L_x_36) ;  /* 0xfffffffc00ec8947 */ /* 0x002fea000383ffff */
[----:B------:R-:W-:Y:S05]  /*72f0*/  BRA `(.L_x_199) ;  /* 0xffffffb000207947 */ /* 0x000fea000383ffff */
.L_x_173:
[----:B------:R-:W-:Y:S01]  /*7300*/  BSSY B1, `(.L_x_200) ;  /* 0x0000006000017945 */ /* 0x000fe20003800000 */
[----:B------:R-:W-:-:S07]  /*7310*/  IMAD.MOV.U32 R15, RZ, RZ, -0x1 ;  /* 0xffffffffff0f7424 */ /* 0x000fce00078e00ff */
[----:B-----5:R-:W-:Y:S05]  /*7320*/  WARPSYNC.COLLECTIVE R15, `(.L_x_201) ;  /* 0x000000000f0c7348 */ /* 0x020fea0003c00000 */
[----:B------:R-:W-:Y:S02]  /*7330*/  ELECT P6, UR62, PT ;  /* 0x00000000003e782f */ /* 0x000fe400038c0000 */
[----:B------:R-:W-:Y:S01]  /*7340*/  MOV R14, UR62 ;  /* 0x0000003e000e7c02 */ /* 0x000fe20008000f00 */
[----:B-----5:R-:W-:Y:S10]  /*7350*/  ENDCOLLECTIVE ;  /* 0x000000000000791b */ /* 0x020ff40003800000 */
.L_x_201:
[----:B------:R-:W-:Y:S05]  /*7360*/  BSYNC B1 ;  /* 0x0000000000017941 */ /* 0x000fea0003800000 */
.L_x_200:
[----:B------:R-:W-:Y:S05]  /*7370*/  BRA `(.L_x_202) ;  /* 0xffffffec004c7947 */ /* 0x000fea000383ffff */
.L_x_176:
[----:B-1----:R1:W2:Y:S02]  /*7380*/  SYNCS.PHASECHK.TRANS64.TRYWAIT P1, [R11+URZ+0x48], R6 ;  /* 0x000048060b0075a7 */ /* 0x0022a4000802017f */
[----:B--2---:R-:W-:Y:S05]  /*7390*/  @!P1 NANOSLEEP.SYNCS 0x989680 ;  /* 0x009896800000995d */ /* 0x004fea0003900000 */
[----:B------:R-:W2:Y:S02]  /*73a0*/  @!P1 SYNCS.PHASECHK.TRANS64 P1, [R11+URZ+0x48], R6 ;  /* 0x000048060b0095a7 */ /* 0x000ea4000802007f */
[----:B--2---:R-:W-:Y:S05]  /*73b0*/  @!P1 BRA `(.L_x_176) ;  /* 0xfffffffc00f09947 */ /* 0x004fea000383ffff */
[----:B------:R-:W-:Y:S05]  /*73c0*/  BRA `(.L_x_203) ;  /* 0xffffffec00847947 */ /* 0x000fea000383ffff */
.L_x_185:
[----:B------:R-:W-:Y:S01]  /*73d0*/  BSSY B0, `(.L_x_204) ;  /* 0x0000006000007945 */ /* 0x000fe20003800000 */
[----:B------:R-:W-:-:S07]  /*73e0*/  IMAD.MOV.U32 R15, RZ, RZ, -0x1 ;  /* 0xffffffffff0f7424 */ /* 0x000fce00078e00ff */
[----:B-----5:R-:W-:Y:S05]  /*73f0*/  WARPSYNC.COLLECTIVE R15, `(.L_x_205) ;  /* 0x000000000f0c7348 */ /* 0x020fea0003c00000 */
[----:B------:R-:W-:Y:S02]  /*7400*/  ELECT P6, UR62, PT ;  /* 0x00000000003e782f */ /* 0x000fe400038c0000 */
[----:B------:R-:W-:Y:S01]  /*7410*/  MOV R14, UR62 ;  /* 0x0000003e000e7c02 */ /* 0x000fe20008000f00 */
[----:B-----5:R-:W-:Y:S10]  /*7420*/  ENDCOLLECTIVE ;  /* 0x000000000000791b */ /* 0x020ff40003800000 */
.L_x_205:
[----:B------:R-:W-:Y:S05]  /*7430*/  BSYNC B0 ;  /* 0x0000000000007941 */ /* 0x000fea0003800000 */
.L_x_204:
[----:B------:R-:W-:Y:S05]  /*7440*/  BRA `(.L_x_206) ;  /* 0xfffffff400e87947 */ /* 0x000fea000383ffff */
.L_x_189:
[----:B0-----:R0:W1:Y:S02]  /*7450*/  SYNCS.PHASECHK.TRANS64.TRYWAIT P0, [R7+URZ], R2 ;  /* 0x00000002070075a7 */ /* 0x001064000800017f */
[----:B-1----:R-:W-:Y:S05]  /*7460*/  @!P0 NANOSLEEP.SYNCS 0x989680 ;  /* 0x009896800000895d */ /* 0x002fea0003900000 */
[----:B------:R-:W1:Y:S02]  /*7470*/  @!P0 SYNCS.PHASECHK.TRANS64 P0, [R7+URZ], R2 ;  /* 0x00000002070085a7 */ /* 0x000e64000800007f */
[----:B-1----:R-:W-:Y:S05]  /*7480*/  @!P0 BRA `(.L_x_189) ;  /* 0xfffffffc00f08947 */ /* 0x002fea000383ffff */
[----:B------:R-:W-:Y:S05]  /*7490*/  BRA `(.L_x_207) ;  /* 0xfffffff800287947 */ /* 0x000fea000383ffff */
.L_x_190:
[----:B0-----:R0:W1:Y:S02]  /*74a0*/  SYNCS.PHASECHK.TRANS64.TRYWAIT P0, [R6+URZ], R3 ;  /* 0x00000003060075a7 */ /* 0x001064000800017f */
[----:B-1----:R-:W-:Y:S05]  /*74b0*/  @!P0 NANOSLEEP.SYNCS 0x989680 ;  /* 0x009896800000895d */ /* 0x002fea0003900000 */
[----:B------:R-:W1:Y:S02]  /*74c0*/  @!P0 SYNCS.PHASECHK.TRANS64 P0, [R6+URZ], R3 ;  /* 0x00000003060085a7 */ /* 0x000e64000800007f */
[----:B-1----:R-:W-:Y:S05]  /*74d0*/  @!P0 BRA `(.L_x_190) ;  /* 0xfffffffc00f08947 */ /* 0x002fea000383ffff */
[----:B------:R-:W-:Y:S05]  /*74e0*/  BRA `(.L_x_208) ;  /* 0xfffffff800387947 */ /* 0x000fea000383ffff */
.L_x_191:
[----:B0-----:R0:W1:Y:S02]  /*74f0*/  SYNCS.PHASECHK.TRANS64.TRYWAIT P0, [R7+URZ], R4 ;  /* 0x00000004070075a7 */ /* 0x001064000800017f */
[----:B-1----:R-:W-:Y:S05]  /*7500*/  @!P0 NANOSLEEP.SYNCS 0x989680 ;  /* 0x009896800000895d */ /* 0x002fea0003900000 */
[----:B------:R-:W1:Y:S02]  /*7510*/  @!P0 SYNCS.PHASECHK.TRANS64 P0, [R7+URZ], R4 ;  /* 0x00000004070085a7 */ /* 0x000e64000800007f */
[----:B-1----:R-:W-:Y:S05]  /*7520*/  @!P0 BRA `(.L_x_191) ;  /* 0xfffffffc00f08947 */ /* 0x002fea000383ffff */
[----:B------:R-:W-:Y:S05]  /*7530*/  BRA `(.L_x_209) ;  /* 0xfffffff800487947 */ /* 0x000fea000383ffff */
.L_x_192:
[----:B0-----:R0:W1:Y:S02]  /*7540*/  SYNCS.PHASECHK.TRANS64.TRYWAIT P0, [R6+URZ], R3 ;  /* 0x00000003060075a7 */ /* 0x001064000800017f */
[----:B-1----:R-:W-:Y:S05]  /*7550*/  @!P0 NANOSLEEP.SYNCS 0x989680 ;  /* 0x009896800000895d */ /* 0x002fea0003900000 */
[----:B------:R-:W1:Y:S02]  /*7560*/  @!P0 SYNCS.PHASECHK.TRANS64 P0, [R6+URZ], R3 ;  /* 0x00000003060085a7 */ /* 0x000e64000800007f */
[----:B-1----:R-:W-:Y:S05]  /*7570*/  @!P0 BRA `(.L_x_192) ;  /* 0xfffffffc00f08947 */ /* 0x002fea000383ffff */
[----:B------:R-:W-:Y:S05]  /*7580*/  BRA `(.L_x_210) ;  /* 0xfffffff800587947 */ /* 0x000fea000383ffff */
.L_x_193:
[----:B0-----:R0:W1:Y:S02]  /*7590*/  SYNCS.PHASECHK.TRANS64.TRYWAIT P0, [R7+URZ], R4 ;  /* 0x00000004070075a7 */ /* 0x001064000800017f */
[----:B-1----:R-:W-:Y:S05]  /*75a0*/  @!P0 NANOSLEEP.SYNCS 0x989680 ;  /* 0x009896800000895d */ /* 0x002fea0003900000 */
[----:B------:R-:W1:Y:S02]  /*75b0*/  @!P0 SYNCS.PHASECHK.TRANS64 P0, [R7+URZ], R4 ;  /* 0x00000004070085a7 */ /* 0x000e64000800007f */
[----:B-1----:R-:W-:Y:S05]  /*75c0*/  @!P0 BRA `(.L_x_193) ;  /* 0xfffffffc00f08947 */ /* 0x002fea000383ffff */
[----:B------:R-:W-:Y:S05]  /*75d0*/  BRA `(.L_x_211) ;  /* 0xfffffff800687947 */ /* 0x000fea000383ffff */
.L_x_194:
[----:B0-----:R0:W1:Y:S02]  /*75e0*/  SYNCS.PHASECHK.TRANS64.TRYWAIT P0, [R6+URZ], R3 ;  /* 0x00000003060075a7 */ /* 0x001064000800017f */
[----:B-1----:R-:W-:Y:S05]  /*75f0*/  @!P0 NANOSLEEP.SYNCS 0x989680 ;  /* 0x009896800000895d */ /* 0x002fea0003900000 */
[----:B------:R-:W1:Y:S02]  /*7600*/  @!P0 SYNCS.PHASECHK.TRANS64 P0, [R6+URZ], R3 ;  /* 0x00000003060085a7 */ /* 0x000e64000800007f */
[----:B-1----:R-:W-:Y:S05]  /*7610*/  @!P0 BRA `(.L_x_194) ;  /* 0xfffffffc00f08947 */ /* 0x002fea000383ffff */
[----:B------:R-:W-:Y:S05]  /*7620*/  BRA `(.L_x_212) ;  /* 0xfffffff800787947 */ /* 0x000fea000383ffff */
.L_x_195:
[----:B0-----:R0:W1:Y:S02]  /*7630*/  SYNCS.PHASECHK.TRANS64.TRYWAIT P0, [R7+URZ], R4 ;  /* 0x00000004070075a7 */ /* 0x001064000800017f */
[----:B-1----:R-:W-:Y:S05]  /*7640*/  @!P0 NANOSLEEP.SYNCS 0x989680 ;  /* 0x009896800000895d */ /* 0x002fea0003900000 */
[----:B------:R-:W1:Y:S02]  /*7650*/  @!P0 SYNCS.PHASECHK.TRANS64 P0, [R7+URZ], R4 ;  /* 0x00000004070085a7 */ /* 0x000e64000800007f */
[----:B-1----:R-:W-:Y:S05]  /*7660*/  @!P0 BRA `(.L_x_195) ;  /* 0xfffffffc00f08947 */ /* 0x002fea000383ffff */
[----:B------:R-:W-:Y:S05]  /*7670*/  BRA `(.L_x_213) ;  /* 0xfffffff800887947 */ /* 0x000fea000383ffff */
.L_x_196:
[----:B-1----:R1:W2:Y:S02]  /*7680*/  SYNCS.PHASECHK.TRANS64.TRYWAIT P0, [R6+URZ], R3 ;  /* 0x00000003060075a7 */ /* 0x0022a4000800017f */
[----:B--2---:R-:W-:Y:S05]  /*7690*/  @!P0 NANOSLEEP.SYNCS 0x989680 ;  /* 0x009896800000895d */ /* 0x004fea0003900000 */
[----:B------:R-:W2:Y:S02]  /*76a0*/  @!P0 SYNCS.PHASECHK.TRANS64 P0, [R6+URZ], R3 ;  /* 0x00000003060085a7 */ /* 0x000ea4000800007f */
[----:B--2---:R-:W-:Y:S05]  /*76b0*/  @!P0 BRA `(.L_x_196) ;  /* 0xfffffffc00f08947 */ /* 0x004fea000383ffff */
[----:B------:R-:W-:Y:S05]  /*76c0*/  BRA `(.L_x_214) ;  /* 0xfffffff800907947 */ /* 0x000fea000383ffff */
.L_x_215:
[----:B------:R-:W-:-:S00]  /*76d0*/  BRA `(.L_x_215) ;  /* 0xfffffffc00fc7947 */ /* 0x000fc0000383ffff */
[----:B------:R-:W-:-:S00]  /*76e0*/  NOP ;  /* 0x0000000000007918 */ /* 0x000fc00000000000 */
        /* <DEDUP_REMOVED lines=9> */
.L_x_216:


//--------------------- .nv.global.init           --------------------------
	.section	.nv.global.init,"aw",@progbits
.nv.global.init:
	.type		$str$22,@object
	.size		$str$22,($str$23 - $str$22)
$str$22:
        /*0000*/ 	.byte	0x6b, 0x5f, 0x74, 0x69, 0x6c, 0x65, 0x5f, 0x63, 0x6f, 0x75, 0x6e, 0x74, 0x20, 0x3e, 0x3d, 0x20
        /*0010*/ 	.byte	0x31, 0x00
	.type		$str$23,@object
	.size		$str$23,(__unnamed_1 - $str$23)
$str$23:
        /*0012*/ 	.byte	0x2f, 0x74, 0x6d, 0x70, 0x2f, 0x63, 0x75, 0x74, 0x6c, 0x61, 0x73, 0x73, 0x5f, 0x73, 0x77, 0x65
        /*0022*/ 	.byte	0x65, 0x70, 0x5f, 0x73, 0x72, 0x63, 0x2f, 0x69, 0x6e, 0x63, 0x6c, 0x75, 0x64, 0x65, 0x2f, 0x63
        /*0032*/ 	.byte	0x75, 0x74, 0x6c, 0x61, 0x73, 0x73, 0x2f, 0x67, 0x65, 0x6d, 0x6d, 0x2f, 0x63, 0x6f, 0x6c, 0x6c
        /*0042*/ 	.byte	0x65, 0x63, 0x74, 0x69, 0x76, 0x65, 0x2f, 0x73, 0x6d, 0x39, 0x30, 0x5f, 0x6d, 0x6d, 0x61, 0x5f
        /*0052*/ 	.byte	0x74, 0x6d, 0x61, 0x5f, 0x67, 0x6d, 0x6d, 0x61, 0x5f, 0x73, 0x73, 0x5f, 0x77, 0x61, 0x72, 0x70
        /*0062*/ 	.byte	0x73, 0x70, 0x65, 0x63, 0x69, 0x61, 0x6c, 0x69, 0x7a, 0x65, 0x64, 0x2e, 0x68, 0x70, 0x70, 0x00
	.type		__unnamed_1,@object
	.size		__unnamed_1,(.L_0 - __unnamed_1)
__unnamed_1:
        /*0072*/ 	.byte	0x76, 0x6f, 0x69, 0x64, 0x20, 0x63, 0x75, 0x74, 0x6c, 0x61, 0x73, 0x73, 0x3a, 0x3a, 0x67, 0x65
        /* <DEDUP_REMOVED lines=173> */
        /*0b52*/ 	.byte	0x74, 0x79, 0x5d, 0x00
.L_0:


//--------------------- .nv.shared._ZN7cutlass13device_kernelINS_4gemm6kernel13GemmUniversalIN4cute5tupleIJiiiiEEENS1_10collective13CollectiveMmaINS1_34MainloopSm90TmaGmmaWarpSpecializedILi9ENS5_IJNS4_1CILi4EEESB_NSA_ILi1EEEEEENS1_32KernelTmaWarpSpecializedPingpongEEENS5_IJNSA_ILi64EEENSA_ILi128EEESH_EEEaNS5_IJlSC_lEEEaSJ_NS4_8TiledMMAINS4_8MMA_AtomIJNS4_4SM904GMMA27MMA_64x128x32_S32S8S8_SS_TNEEEENS4_6LayoutINS5_IJSC_SC_SC_EEENS5_IJNSA_ILi0EEESS_SS_EEEEENS5_IJNS4_10UnderscoreESV_SV_EEEEENS4_23SM90_TMA_LOAD_MULTICASTENS4_14ComposedLayoutINS4_7SwizzleILi3ELi4ELi3EEENS4_18smem_ptr_flag_bitsILi8EEENSQ_INS5_IJNSA_ILi8EEESH_EEENS5_IJSH_SC_EEEEEEEvNS4_8identityESY_S18_vS19_EENS_8epilogue10collective6detail29Sm90TmaWarpSpecializedAdapterINS1C_15DefaultEpilogueIaSJ_SJ_NS1B_6thread17LinearCombinationIaLi1EiiLNS1G_9ScaleType4KindE0ELNS_15FloatRoundStyleE2EaEENS1_15EpilogueDefaultEEEEEvvEEEEvNT_6ParamsE --------------------------
	.section	.nv.shared._ZN7cutlass13device_kernelINS_4gemm6kernel13GemmUniversalIN4cute5tupleIJiiiiEEENS1_10collective13CollectiveMmaINS1_34MainloopSm90TmaGmmaWarpSpecializedILi9ENS5_IJNS4_1CILi4EEESB_NSA_ILi1EEEEEENS1_32KernelTmaWarpSpecializedPingpongEEENS5_IJNSA_ILi64EEENSA_ILi128EEESH_EEEaNS5_IJlSC_lEEEaSJ_NS4_8TiledMMAINS4_8MMA_AtomIJNS4_4SM904GMMA27MMA_64x128x32_S32S8S8_SS_TNEEEENS4_6LayoutINS5_IJSC_SC_SC_EEENS5_IJNSA_ILi0EEESS_SS_EEEEENS5_IJNS4_10UnderscoreESV_SV_EEEEENS4_23SM90_TMA_LOAD_MULTICASTENS4_14ComposedLayoutINS4_7SwizzleILi3ELi4ELi3EEENS4_18smem_ptr_flag_bitsILi8EEENSQ_INS5_IJNSA_ILi8EEESH_EEENS5_IJSH_SC_EEEEEEEvNS4_8identityESY_S18_vS19_EENS_8epilogue10collective6detail29Sm90TmaWarpSpecializedAdapterINS1C_15DefaultEpilogueIaSJ_SJ_NS1B_6thread17LinearCombinationIaLi1EiiLNS1G_9ScaleType4KindE0ELNS_15FloatRoundStyleE2EaEENS1_15EpilogueDefaultEEEEEvvEEEEvNT_6ParamsE,"aw",@nobits
	.sectionflags	@""
	.align	16
	.zero		1024


//--------------------- .nv.shared.reserved.0     --------------------------
	.section	.nv.shared.reserved.0,"aw",@nobits
	.weak		__nv_reservedSMEM_offset_0_alias
	.size		__nv_reservedSMEM_offset_0_alias, 0, 0
	.other		__nv_reservedSMEM_offset_0_alias,@"STO_CUDA_RESERVED_SHARED STV_DEFAULT"
__nv_reservedSMEM_offset_0_alias:
	.zero		0


//--------------------- .nv.global                --------------------------
	.section	.nv.global,"aw",@nobits
.nv.global:
	.type		_ZN40_INTERNAL_35617cef_4_k_cu_f42aba44_265594cute1_E,@object
	.size		_ZN40_INTERNAL_35617cef_4_k_cu_f42aba44_265594cute1_E,(_ZN40_INTERNAL_35617cef_4_k_cu_f42aba44_265594cuda3std3__45__cpo6cbeginE - _ZN40_INTERNAL_35617cef_4_k_cu_f42aba44_265594cute1_E)
_ZN40_INTERNAL_35617cef_4_k_cu_f42aba44_265594cute1_E:
	.zero		1
	.type		_ZN40_INTERNAL_35617cef_4_k_cu_f42aba44_265594cuda3std3__45__cpo6cbeginE,@object
	.size		_ZN40_INTERNAL_35617cef_4_k_cu_f42aba44_265594cuda3std3__45__cpo6cbeginE,(_ZN40_INTERNAL_35617cef_4_k_cu_f42aba44_265594cuda3std3__48in_placeE - _ZN40_INTERNAL_35617cef_4_k_cu_f42aba44_265594cuda3std3__45__cpo6cbeginE)
_ZN40_INTERNAL_35617cef_4_k_cu_f42aba44_265594cuda3std3__45__cpo6cbeginE:
	.zero		1
	.type		_ZN40_INTERNAL_35617cef_4_k_cu_f42aba44_265594cuda3std3__48in_placeE,@object
	.size		_ZN40_INTERNAL_35617cef_4_k_cu_f42aba44_265594cuda3std3__48in_placeE,(_ZN40_INTERNAL_35617cef_4_k_cu_f42aba44_265594cuda3std6ranges3__45__cpo9iter_moveE - _ZN40_INTERNAL_35617cef_4_k_cu_f42aba44_265594cuda3std3__48in_placeE)
_ZN40_INTERNAL_35617cef_4_k_cu_f42aba44_265594cuda3std3__48in_placeE:
	.zero		1
	.type		_ZN40_INTERNAL_35617cef_4_k_cu_f42aba44_265594cuda3std6ranges3__45__cpo9iter_moveE,@object
	.size		_ZN40_INTERNAL_35617cef_4_k_cu_f42aba44_265594cuda3std6ranges3__45__cpo9iter_moveE,(_ZN40_INTERNAL_35617cef_4_k_cu_f42aba44_265594cuda3std3__45__cpo5beginE - _ZN40_INTERNAL_35617cef_4_k_cu_f42aba44_265594cuda3std6ranges3__45__cpo9iter_moveE)
_ZN40_INTERNAL_35617cef_4_k_cu_f42aba44_265594cuda3std6ranges3__45__cpo9iter_moveE:
	.zero		1
	.type		_ZN40_INTERNAL_35617cef_4_k_cu_f42aba44_265594cuda3std3__45__cpo5beginE,@object
	.size		_ZN40_INTERNAL_35617cef_4_k_cu_f42aba44_265594cuda3std3__45__cpo5beginE,(_ZN40_INTERNAL_35617cef_4_k_cu_f42aba44_265594cuda3std3__442_GLOBAL__N__35617cef_4_k_cu_f42aba44_265596ignoreE - _ZN40_INTERNAL_35617cef_4_k_cu_f42aba44_265594cuda3std3__45__cpo5beginE)
_ZN40_INTERNAL_35617cef_4_k_cu_f42aba44_265594cuda3std3__45__cpo5beginE:
	.zero		1
	.type		_ZN40_INTERNAL_35617cef_4_k_cu_f42aba44_265594cuda3std3__442_GLOBAL__N__35617cef_4_k_cu_f42aba44_265596ignoreE,@object
	.size		_ZN40_INTERNAL_35617cef_4_k_cu_f42aba44_265594cuda3std3__442_GLOBAL__N__35617cef_4_k_cu_f42aba44_265596ignoreE,(_ZN40_INTERNAL_35617cef_4_k_cu_f42aba44_265594cute7productE - _ZN40_INTERNAL_35617cef_4_k_cu_f42aba44_265594cuda3std3__442_GLOBAL__N__35617cef_4_k_cu_f42aba44_265596ignoreE)
_ZN40_INTERNAL_35617cef_4_k_cu_f42aba44_265594cuda3std3__442_GLOBAL__N__35617cef_4_k_cu_f42aba44_265596ignoreE:
	.zero		1
	.type		_ZN40_INTERNAL_35617cef_4_k_cu_f42aba44_265594cute7productE,@object
	.size		_ZN40_INTERNAL_35617cef_4_k_cu_f42aba44_265594cute7productE,(_ZN40_INTERNAL_35617cef_4_k_cu_f42aba44_265594cuda3std3__45__cpo3endE - _ZN40_INTERNAL_35617cef_4_k_cu_f42aba44_265594cute7productE)
_ZN40_INTERNAL_35617cef_4_k_cu_f42aba44_265594cute7productE:
	.zero		1
	.type		_ZN40_INTERNAL_35617cef_4_k_cu_f42aba44_265594cuda3std3__45__cpo3endE,@object
	.size		_ZN40_INTERNAL_35617cef_4_k_cu_f42aba44_265594cuda3std3__45__cpo3endE,(_ZN40_INTERNAL_35617cef_4_k_cu_f42aba44_265594cuda3std3__419piecewise_constructE - _ZN40_INTERNAL_35617cef_4_k_cu_f42aba44_265594cuda3std3__45__cpo3endE)
_ZN40_INTERNAL_35617cef_4_k_cu_f42aba44_265594cuda3std3__45__cpo3endE:
	.zero		1
	.type		_ZN40_INTERNAL_35617cef_4_k_cu_f42aba44_265594cuda3std3__419piecewise_constructE,@object
	.size		_ZN40_INTERNAL_35617cef_4_k_cu_f42aba44_265594cuda3std3__419piecewise_constructE,(_ZN40_INTERNAL_35617cef_4_k_cu_f42aba44_265594cuda3std3__45__cpo4cendE - _ZN40_INTERNAL_35617cef_4_k_cu_f42aba44_265594cuda3std3__419piecewise_constructE)
_ZN40_INTERNAL_35617cef_4_k_cu_f42aba44_265594cuda3std3__419piecewise_constructE:
	.zero		1
	.type		_ZN40_INTERNAL_35617cef_4_k_cu_f42aba44_265594cuda3std3__45__cpo4cendE,@object
	.size		_ZN40_INTERNAL_35617cef_4_k_cu_f42aba44_265594cuda3std3__45__cpo4cendE,(_ZN40_INTERNAL_35617cef_4_k_cu_f42aba44_265594cuda3std6ranges3__45__cpo4swapE - _ZN40_INTERNAL_35617cef_4_k_cu_f42aba44_265594cuda3std3__45__cpo4cendE)
_ZN40_INTERNAL_35617cef_4_k_cu_f42aba44_265594cuda3std3__45__cpo4cendE:
	.zero		1
	.type		_ZN40_INTERNAL_35617cef_4_k_cu_f42aba44_265594cuda3std6ranges3__45__cpo4swapE,@object
	.size		_ZN40_INTERNAL_35617cef_4_k_cu_f42aba44_265594cuda3std6ranges3__45__cpo4swapE,(.L_8 - _ZN40_INTERNAL_35617cef_4_k_cu_f42aba44_265594cuda3std6ranges3__45__cpo4swapE)
_ZN40_INTERNAL_35617cef_4_k_cu_f42aba44_265594cuda3std6ranges3__45__cpo4swapE:
	.zero		1
.L_8:


//--------------------- .nv.constant0._ZN7cutlass13device_kernelINS_4gemm6kernel13GemmUniversalIN4cute5tupleIJiiiiEEENS1_10collective13CollectiveMmaINS1_34MainloopSm90TmaGmmaWarpSpecializedILi9ENS5_IJNS4_1CILi4EEESB_NSA_ILi1EEEEEENS1_32KernelTmaWarpSpecializedPingpongEEENS5_IJNSA_ILi64EEENSA_ILi128EEESH_EEEaNS5_IJlSC_lEEEaSJ_NS4_8TiledMMAINS4_8MMA_AtomIJNS4_4SM904GMMA27MMA_64x128x32_S32S8S8_SS_TNEEEENS4_6LayoutINS5_IJSC_SC_SC_EEENS5_IJNSA_ILi0EEESS_SS_EEEEENS5_IJNS4_10UnderscoreESV_SV_EEEEENS4_23SM90_TMA_LOAD_MULTICASTENS4_14ComposedLayoutINS4_7SwizzleILi3ELi4ELi3EEENS4_18smem_ptr_flag_bitsILi8EEENSQ_INS5_IJNSA_ILi8EEESH_EEENS5_IJSH_SC_EEEEEEEvNS4_8identityESY_S18_vS19_EENS_8epilogue10collective6detail29Sm90TmaWarpSpecializedAdapterINS1C_15DefaultEpilogueIaSJ_SJ_NS1B_6thread17LinearCombinationIaLi1EiiLNS1G_9ScaleType4KindE0ELNS_15FloatRoundStyleE2EaEENS1_15EpilogueDefaultEEEEEvvEEEEvNT_6ParamsE --------------------------
	.section	.nv.constant0._ZN7cutlass13device_kernelINS_4gemm6kernel13GemmUniversalIN4cute5tupleIJiiiiEEENS1_10collective13CollectiveMmaINS1_34MainloopSm90TmaGmmaWarpSpecializedILi9ENS5_IJNS4_1CILi4EEESB_NSA_ILi1EEEEEENS1_32KernelTmaWarpSpecializedPingpongEEENS5_IJNSA_ILi64EEENSA_ILi128EEESH_EEEaNS5_IJlSC_lEEEaSJ_NS4_8TiledMMAINS4_8MMA_AtomIJNS4_4SM904GMMA27MMA_64x128x32_S32S8S8_SS_TNEEEENS4_6LayoutINS5_IJSC_SC_SC_EEENS5_IJNSA_ILi0EEESS_SS_EEEEENS5_IJNS4_10UnderscoreESV_SV_EEEEENS4_23SM90_TMA_LOAD_MULTICASTENS4_14ComposedLayoutINS4_7SwizzleILi3ELi4ELi3EEENS4_18smem_ptr_flag_bitsILi8EEENSQ_INS5_IJNSA_ILi8EEESH_EEENS5_IJSH_SC_EEEEEEEvNS4_8identityESY_S18_vS19_EENS_8epilogue10collective6detail29Sm90TmaWarpSpecializedAdapterINS1C_15DefaultEpilogueIaSJ_SJ_NS1B_6thread17LinearCombinationIaLi1EiiLNS1G_9ScaleType4KindE0ELNS_15FloatRoundStyleE2EaEENS1_15EpilogueDefaultEEEEEvvEEEEvNT_6ParamsE,"a",@progbits
	.sectionflags	@""
	.align	4
.nv.constant0._ZN7cutlass13device_kernelINS_4gemm6kernel13GemmUniversalIN4cute5tupleIJiiiiEEENS1_10collective13CollectiveMmaINS1_34MainloopSm90TmaGmmaWarpSpecializedILi9ENS5_IJNS4_1CILi4EEESB_NSA_ILi1EEEEEENS1_32KernelTmaWarpSpecializedPingpongEEENS5_IJNSA_ILi64EEENSA_ILi128EEESH_EEEaNS5_IJlSC_lEEEaSJ_NS4_8TiledMMAINS4_8MMA_AtomIJNS4_4SM904GMMA27MMA_64x128x32_S32S8S8_SS_TNEEEENS4_6LayoutINS5_IJSC_SC_SC_EEENS5_IJNSA_ILi0EEESS_SS_EEEEENS5_IJNS4_10UnderscoreESV_SV_EEEEENS4_23SM90_TMA_LOAD_MULTICASTENS4_14ComposedLayoutINS4_7SwizzleILi3ELi4ELi3EEENS4_18smem_ptr_flag_bitsILi8EEENSQ_INS5_IJNSA_ILi8EEESH_EEENS5_IJSH_SC_EEEEEEEvNS4_8identityESY_S18_vS19_EENS_8epilogue10collective6detail29Sm90TmaWarpSpecializedAdapterINS1C_15DefaultEpilogueIaSJ_SJ_NS1B_6thread17LinearCombinationIaLi1EiiLNS1G_9ScaleType4KindE0ELNS_15FloatRoundStyleE2EaEENS1_15EpilogueDefaultEEEEEvvEEEEvNT_6ParamsE:
	.zero		1664


//--------------------- SYMBOLS --------------------------

	.type		.nv.reservedSmem.offset0,@object
	.size		.nv.reservedSmem.offset0,0x4
	.type		__assertfail,@function
